//
// Generated by NVIDIA NVVM Compiler
//
// Compiler Build ID: CL-36424714
// Cuda compilation tools, release 13.0, V13.0.88
// Based on NVVM 20.0.0
//

.version 9.0
.target sm_100
.address_size 64

	// .globl	_Z23ParallelGreedyPartitionPiS_S_S_S_S_S_S_S_S_PKiS1_
.extern .func  (.param .b64 func_retval0) malloc
(
	.param .b64 malloc_param_0
)
;

.visible .entry _Z23ParallelGreedyPartitionPiS_S_S_S_S_S_S_S_S_PKiS1_(
	.param .u64 .ptr .align 1 _Z23ParallelGreedyPartitionPiS_S_S_S_S_S_S_S_S_PKiS1__param_0,
	.param .u64 .ptr .align 1 _Z23ParallelGreedyPartitionPiS_S_S_S_S_S_S_S_S_PKiS1__param_1,
	.param .u64 .ptr .align 1 _Z23ParallelGreedyPartitionPiS_S_S_S_S_S_S_S_S_PKiS1__param_2,
	.param .u64 .ptr .align 1 _Z23ParallelGreedyPartitionPiS_S_S_S_S_S_S_S_S_PKiS1__param_3,
	.param .u64 .ptr .align 1 _Z23ParallelGreedyPartitionPiS_S_S_S_S_S_S_S_S_PKiS1__param_4,
	.param .u64 .ptr .align 1 _Z23ParallelGreedyPartitionPiS_S_S_S_S_S_S_S_S_PKiS1__param_5,
	.param .u64 .ptr .align 1 _Z23ParallelGreedyPartitionPiS_S_S_S_S_S_S_S_S_PKiS1__param_6,
	.param .u64 .ptr .align 1 _Z23ParallelGreedyPartitionPiS_S_S_S_S_S_S_S_S_PKiS1__param_7,
	.param .u64 .ptr .align 1 _Z23ParallelGreedyPartitionPiS_S_S_S_S_S_S_S_S_PKiS1__param_8,
	.param .u64 .ptr .align 1 _Z23ParallelGreedyPartitionPiS_S_S_S_S_S_S_S_S_PKiS1__param_9,
	.param .u64 .ptr .align 1 _Z23ParallelGreedyPartitionPiS_S_S_S_S_S_S_S_S_PKiS1__param_10,
	.param .u64 .ptr .align 1 _Z23ParallelGreedyPartitionPiS_S_S_S_S_S_S_S_S_PKiS1__param_11
)
{
	.reg .pred 	%p<101>;
	.reg .b32 	%r<289>;
	.reg .b64 	%rd<380>;

	ld.param.u64 	%rd38, [_Z23ParallelGreedyPartitionPiS_S_S_S_S_S_S_S_S_PKiS1__param_0];
	ld.param.u64 	%rd39, [_Z23ParallelGreedyPartitionPiS_S_S_S_S_S_S_S_S_PKiS1__param_1];
	ld.param.u64 	%rd40, [_Z23ParallelGreedyPartitionPiS_S_S_S_S_S_S_S_S_PKiS1__param_2];
	ld.param.u64 	%rd41, [_Z23ParallelGreedyPartitionPiS_S_S_S_S_S_S_S_S_PKiS1__param_3];
	ld.param.u64 	%rd42, [_Z23ParallelGreedyPartitionPiS_S_S_S_S_S_S_S_S_PKiS1__param_4];
	ld.param.u64 	%rd43, [_Z23ParallelGreedyPartitionPiS_S_S_S_S_S_S_S_S_PKiS1__param_5];
	ld.param.u64 	%rd44, [_Z23ParallelGreedyPartitionPiS_S_S_S_S_S_S_S_S_PKiS1__param_6];
	ld.param.u64 	%rd45, [_Z23ParallelGreedyPartitionPiS_S_S_S_S_S_S_S_S_PKiS1__param_7];
	ld.param.u64 	%rd46, [_Z23ParallelGreedyPartitionPiS_S_S_S_S_S_S_S_S_PKiS1__param_8];
	ld.param.u64 	%rd47, [_Z23ParallelGreedyPartitionPiS_S_S_S_S_S_S_S_S_PKiS1__param_9];
	ld.param.u64 	%rd48, [_Z23ParallelGreedyPartitionPiS_S_S_S_S_S_S_S_S_PKiS1__param_10];
	ld.param.u64 	%rd49, [_Z23ParallelGreedyPartitionPiS_S_S_S_S_S_S_S_S_PKiS1__param_11];
	cvta.to.global.u64 	%rd1, %rd48;
	cvta.to.global.u64 	%rd50, %rd49;
	cvta.to.global.u64 	%rd51, %rd47;
	mov.u32 	%r1, %tid.x;
	ld.global.u32 	%r105, [%rd51];
	ld.global.u32 	%r106, [%rd50];
	add.s32 	%r3, %r1, 2;
	{ // callseq 0, 0
	.param .b64 param0;
	st.param.b64 	[param0], 72;
	.param .b64 retval0;
	call.uni (retval0), 
	malloc, 
	(
	param0
	);
	ld.param.b64 	%rd52, [retval0];
	} // callseq 0
	mul.wide.s32 	%rd53, %r105, 4;
	{ // callseq 1, 0
	.param .b64 param0;
	st.param.b64 	[param0], %rd53;
	.param .b64 retval0;
	call.uni (retval0), 
	malloc, 
	(
	param0
	);
	ld.param.b64 	%rd54, [retval0];
	} // callseq 1
	st.u64 	[%rd52], %rd54;
	{ // callseq 2, 0
	.param .b64 param0;
	st.param.b64 	[param0], %rd53;
	.param .b64 retval0;
	call.uni (retval0), 
	malloc, 
	(
	param0
	);
	ld.param.b64 	%rd56, [retval0];
	} // callseq 2
	st.u64 	[%rd52+8], %rd56;
	{ // callseq 3, 0
	.param .b64 param0;
	st.param.b64 	[param0], %rd53;
	.param .b64 retval0;
	call.uni (retval0), 
	malloc, 
	(
	param0
	);
	ld.param.b64 	%rd58, [retval0];
	} // callseq 3
	st.u64 	[%rd52+16], %rd58;
	{ // callseq 4, 0
	.param .b64 param0;
	st.param.b64 	[param0], %rd53;
	.param .b64 retval0;
	call.uni (retval0), 
	malloc, 
	(
	param0
	);
	ld.param.b64 	%rd60, [retval0];
	} // callseq 4
	st.u64 	[%rd52+24], %rd60;
	{ // callseq 5, 0
	.param .b64 param0;
	st.param.b64 	[param0], %rd53;
	.param .b64 retval0;
	call.uni (retval0), 
	malloc, 
	(
	param0
	);
	ld.param.b64 	%rd62, [retval0];
	} // callseq 5
	st.u64 	[%rd52+32], %rd62;
	{ // callseq 6, 0
	.param .b64 param0;
	st.param.b64 	[param0], %rd53;
	.param .b64 retval0;
	call.uni (retval0), 
	malloc, 
	(
	param0
	);
	ld.param.b64 	%rd64, [retval0];
	} // callseq 6
	st.u64 	[%rd52+40], %rd64;
	{ // callseq 7, 0
	.param .b64 param0;
	st.param.b64 	[param0], %rd53;
	.param .b64 retval0;
	call.uni (retval0), 
	malloc, 
	(
	param0
	);
	ld.param.b64 	%rd66, [retval0];
	} // callseq 7
	st.u64 	[%rd52+48], %rd66;
	{ // callseq 8, 0
	.param .b64 param0;
	st.param.b64 	[param0], %rd53;
	.param .b64 retval0;
	call.uni (retval0), 
	malloc, 
	(
	param0
	);
	ld.param.b64 	%rd68, [retval0];
	} // callseq 8
	st.u64 	[%rd52+56], %rd68;
	{ // callseq 9, 0
	.param .b64 param0;
	st.param.b64 	[param0], %rd53;
	.param .b64 retval0;
	call.uni (retval0), 
	malloc, 
	(
	param0
	);
	ld.param.b64 	%rd70, [retval0];
	} // callseq 9
	st.u64 	[%rd52], %rd38;
	st.u64 	[%rd52+8], %rd39;
	st.u64 	[%rd52+16], %rd40;
	st.u64 	[%rd52+24], %rd41;
	st.u64 	[%rd52+32], %rd42;
	st.u64 	[%rd52+40], %rd43;
	st.u64 	[%rd52+48], %rd44;
	st.u64 	[%rd52+56], %rd45;
	st.u64 	[%rd52+64], %rd46;
	setp.gt.s32 	%p4, %r3, %r106;
	@%p4 bra 	$L__BB0_123;
	setp.lt.s32 	%p5, %r105, 1;
	mov.b32 	%r262, 0;
	@%p5 bra 	$L__BB0_14;
	and.b32  	%r4, %r105, 15;
	setp.lt.u32 	%p6, %r105, 16;
	mov.b32 	%r254, 0;
	mov.u32 	%r262, %r254;
	@%p6 bra 	$L__BB0_5;
	and.b32  	%r254, %r105, 2147483632;
	mov.b32 	%r248, 0;
	mov.u32 	%r262, %r248;
$L__BB0_4:
	.pragma "nounroll";
	mul.wide.u32 	%rd72, %r248, 4;
	add.s64 	%rd73, %rd1, %rd72;
	ld.global.u32 	%r111, [%rd73];
	add.s32 	%r112, %r111, %r262;
	ld.global.u32 	%r113, [%rd73+4];
	add.s32 	%r114, %r113, %r112;
	ld.global.u32 	%r115, [%rd73+8];
	add.s32 	%r116, %r115, %r114;
	ld.global.u32 	%r117, [%rd73+12];
	add.s32 	%r118, %r117, %r116;
	ld.global.u32 	%r119, [%rd73+16];
	add.s32 	%r120, %r119, %r118;
	ld.global.u32 	%r121, [%rd73+20];
	add.s32 	%r122, %r121, %r120;
	ld.global.u32 	%r123, [%rd73+24];
	add.s32 	%r124, %r123, %r122;
	ld.global.u32 	%r125, [%rd73+28];
	add.s32 	%r126, %r125, %r124;
	ld.global.u32 	%r127, [%rd73+32];
	add.s32 	%r128, %r127, %r126;
	ld.global.u32 	%r129, [%rd73+36];
	add.s32 	%r130, %r129, %r128;
	ld.global.u32 	%r131, [%rd73+40];
	add.s32 	%r132, %r131, %r130;
	ld.global.u32 	%r133, [%rd73+44];
	add.s32 	%r134, %r133, %r132;
	ld.global.u32 	%r135, [%rd73+48];
	add.s32 	%r136, %r135, %r134;
	ld.global.u32 	%r137, [%rd73+52];
	add.s32 	%r138, %r137, %r136;
	ld.global.u32 	%r139, [%rd73+56];
	add.s32 	%r140, %r139, %r138;
	ld.global.u32 	%r141, [%rd73+60];
	add.s32 	%r262, %r141, %r140;
	add.s32 	%r248, %r248, 16;
	setp.ne.s32 	%p7, %r248, %r254;
	@%p7 bra 	$L__BB0_4;
$L__BB0_5:
	setp.eq.s32 	%p8, %r4, 0;
	@%p8 bra 	$L__BB0_14;
	and.b32  	%r13, %r105, 7;
	setp.lt.u32 	%p9, %r4, 8;
	@%p9 bra 	$L__BB0_8;
	mul.wide.u32 	%rd74, %r254, 4;
	add.s64 	%rd75, %rd1, %rd74;
	ld.global.u32 	%r143, [%rd75];
	add.s32 	%r144, %r143, %r262;
	ld.global.u32 	%r145, [%rd75+4];
	add.s32 	%r146, %r145, %r144;
	ld.global.u32 	%r147, [%rd75+8];
	add.s32 	%r148, %r147, %r146;
	ld.global.u32 	%r149, [%rd75+12];
	add.s32 	%r150, %r149, %r148;
	ld.global.u32 	%r151, [%rd75+16];
	add.s32 	%r152, %r151, %r150;
	ld.global.u32 	%r153, [%rd75+20];
	add.s32 	%r154, %r153, %r152;
	ld.global.u32 	%r155, [%rd75+24];
	add.s32 	%r156, %r155, %r154;
	ld.global.u32 	%r157, [%rd75+28];
	add.s32 	%r262, %r157, %r156;
	add.s32 	%r254, %r254, 8;
$L__BB0_8:
	setp.eq.s32 	%p10, %r13, 0;
	@%p10 bra 	$L__BB0_14;
	and.b32  	%r19, %r105, 3;
	setp.lt.u32 	%p11, %r13, 4;
	@%p11 bra 	$L__BB0_11;
	mul.wide.u32 	%rd76, %r254, 4;
	add.s64 	%rd77, %rd1, %rd76;
	ld.global.u32 	%r159, [%rd77];
	add.s32 	%r160, %r159, %r262;
	ld.global.u32 	%r161, [%rd77+4];
	add.s32 	%r162, %r161, %r160;
	ld.global.u32 	%r163, [%rd77+8];
	add.s32 	%r164, %r163, %r162;
	ld.global.u32 	%r165, [%rd77+12];
	add.s32 	%r262, %r165, %r164;
	add.s32 	%r254, %r254, 4;
$L__BB0_11:
	setp.eq.s32 	%p12, %r19, 0;
	@%p12 bra 	$L__BB0_14;
	mov.b32 	%r261, 0;
$L__BB0_13:
	.pragma "nounroll";
	mul.wide.u32 	%rd78, %r254, 4;
	add.s64 	%rd79, %rd1, %rd78;
	ld.global.u32 	%r167, [%rd79];
	add.s32 	%r262, %r167, %r262;
	add.s32 	%r254, %r254, 1;
	add.s32 	%r261, %r261, 1;
	setp.ne.s32 	%p13, %r261, %r19;
	@%p13 bra 	$L__BB0_13;
$L__BB0_14:
	rem.s32 	%r168, %r262, %r3;
	setp.ne.s32 	%p14, %r168, 0;
	mul.wide.u32 	%rd80, %r1, 8;
	add.s64 	%rd3, %rd52, %rd80;
	@%p14 bra 	$L__BB0_114;
	div.s32 	%r32, %r262, %r3;
	add.s32 	%r33, %r32, 1;
	mul.wide.s32 	%rd81, %r33, 8;
	{ // callseq 10, 0
	.param .b64 param0;
	st.param.b64 	[param0], %rd81;
	.param .b64 retval0;
	call.uni (retval0), 
	malloc, 
	(
	param0
	);
	ld.param.b64 	%rd82, [retval0];
	} // callseq 10
	setp.lt.s32 	%p15, %r32, 0;
	@%p15 bra 	$L__BB0_27;
	add.s64 	%rd5, %rd53, 4;
	and.b32  	%r34, %r33, 7;
	setp.lt.u32 	%p16, %r32, 7;
	mov.b32 	%r263, 0;
	@%p16 bra 	$L__BB0_19;
	and.b32  	%r263, %r33, 2147483640;
	mov.b32 	%r269, 0;
$L__BB0_18:
	.pragma "nounroll";
	{ // callseq 11, 0
	.param .b64 param0;
	st.param.b64 	[param0], %rd5;
	.param .b64 retval0;
	call.uni (retval0), 
	malloc, 
	(
	param0
	);
	ld.param.b64 	%rd84, [retval0];
	} // callseq 11
	mul.wide.u32 	%rd86, %r269, 8;
	add.s64 	%rd87, %rd82, %rd86;
	st.u64 	[%rd87], %rd84;
	{ // callseq 12, 0
	.param .b64 param0;
	st.param.b64 	[param0], %rd5;
	.param .b64 retval0;
	call.uni (retval0), 
	malloc, 
	(
	param0
	);
	ld.param.b64 	%rd88, [retval0];
	} // callseq 12
	st.u64 	[%rd87+8], %rd88;
	{ // callseq 13, 0
	.param .b64 param0;
	st.param.b64 	[param0], %rd5;
	.param .b64 retval0;
	call.uni (retval0), 
	malloc, 
	(
	param0
	);
	ld.param.b64 	%rd90, [retval0];
	} // callseq 13
	st.u64 	[%rd87+16], %rd90;
	{ // callseq 14, 0
	.param .b64 param0;
	st.param.b64 	[param0], %rd5;
	.param .b64 retval0;
	call.uni (retval0), 
	malloc, 
	(
	param0
	);
	ld.param.b64 	%rd92, [retval0];
	} // callseq 14
	st.u64 	[%rd87+24], %rd92;
	{ // callseq 15, 0
	.param .b64 param0;
	st.param.b64 	[param0], %rd5;
	.param .b64 retval0;
	call.uni (retval0), 
	malloc, 
	(
	param0
	);
	ld.param.b64 	%rd94, [retval0];
	} // callseq 15
	st.u64 	[%rd87+32], %rd94;
	{ // callseq 16, 0
	.param .b64 param0;
	st.param.b64 	[param0], %rd5;
	.param .b64 retval0;
	call.uni (retval0), 
	malloc, 
	(
	param0
	);
	ld.param.b64 	%rd96, [retval0];
	} // callseq 16
	st.u64 	[%rd87+40], %rd96;
	{ // callseq 17, 0
	.param .b64 param0;
	st.param.b64 	[param0], %rd5;
	.param .b64 retval0;
	call.uni (retval0), 
	malloc, 
	(
	param0
	);
	ld.param.b64 	%rd98, [retval0];
	} // callseq 17
	st.u64 	[%rd87+48], %rd98;
	{ // callseq 18, 0
	.param .b64 param0;
	st.param.b64 	[param0], %rd5;
	.param .b64 retval0;
	call.uni (retval0), 
	malloc, 
	(
	param0
	);
	ld.param.b64 	%rd100, [retval0];
	} // callseq 18
	st.u64 	[%rd87+56], %rd100;
	add.s32 	%r269, %r269, 8;
	setp.eq.s32 	%p17, %r269, %r263;
	@%p17 bra 	$L__BB0_19;
	bra.uni 	$L__BB0_18;
$L__BB0_19:
	setp.eq.s32 	%p18, %r34, 0;
	@%p18 bra 	$L__BB0_27;
	setp.lt.u32 	%p19, %r34, 4;
	@%p19 bra 	$L__BB0_22;
	{ // callseq 19, 0
	.param .b64 param0;
	st.param.b64 	[param0], %rd5;
	.param .b64 retval0;
	call.uni (retval0), 
	malloc, 
	(
	param0
	);
	ld.param.b64 	%rd102, [retval0];
	} // callseq 19
	mul.wide.u32 	%rd104, %r263, 8;
	add.s64 	%rd105, %rd82, %rd104;
	st.u64 	[%rd105], %rd102;
	{ // callseq 20, 0
	.param .b64 param0;
	st.param.b64 	[param0], %rd5;
	.param .b64 retval0;
	call.uni (retval0), 
	malloc, 
	(
	param0
	);
	ld.param.b64 	%rd106, [retval0];
	} // callseq 20
	st.u64 	[%rd105+8], %rd106;
	{ // callseq 21, 0
	.param .b64 param0;
	st.param.b64 	[param0], %rd5;
	.param .b64 retval0;
	call.uni (retval0), 
	malloc, 
	(
	param0
	);
	ld.param.b64 	%rd108, [retval0];
	} // callseq 21
	st.u64 	[%rd105+16], %rd108;
	{ // callseq 22, 0
	.param .b64 param0;
	st.param.b64 	[param0], %rd5;
	.param .b64 retval0;
	call.uni (retval0), 
	malloc, 
	(
	param0
	);
	ld.param.b64 	%rd110, [retval0];
	} // callseq 22
	st.u64 	[%rd105+24], %rd110;
	add.s32 	%r263, %r263, 4;
$L__BB0_22:
	and.b32  	%r171, %r33, 3;
	setp.eq.s32 	%p20, %r171, 0;
	@%p20 bra 	$L__BB0_27;
	setp.eq.s32 	%p21, %r171, 1;
	@%p21 bra 	$L__BB0_25;
	{ // callseq 23, 0
	.param .b64 param0;
	st.param.b64 	[param0], %rd5;
	.param .b64 retval0;
	call.uni (retval0), 
	malloc, 
	(
	param0
	);
	ld.param.b64 	%rd112, [retval0];
	} // callseq 23
	mul.wide.u32 	%rd114, %r263, 8;
	add.s64 	%rd115, %rd82, %rd114;
	st.u64 	[%rd115], %rd112;
	{ // callseq 24, 0
	.param .b64 param0;
	st.param.b64 	[param0], %rd5;
	.param .b64 retval0;
	call.uni (retval0), 
	malloc, 
	(
	param0
	);
	ld.param.b64 	%rd116, [retval0];
	} // callseq 24
	st.u64 	[%rd115+8], %rd116;
	add.s32 	%r263, %r263, 2;
$L__BB0_25:
	and.b32  	%r172, %r32, 1;
	setp.eq.b32 	%p22, %r172, 1;
	@%p22 bra 	$L__BB0_27;
	{ // callseq 25, 0
	.param .b64 param0;
	st.param.b64 	[param0], %rd5;
	.param .b64 retval0;
	call.uni (retval0), 
	malloc, 
	(
	param0
	);
	ld.param.b64 	%rd118, [retval0];
	} // callseq 25
	mul.wide.u32 	%rd120, %r263, 8;
	add.s64 	%rd121, %rd82, %rd120;
	st.u64 	[%rd121], %rd118;
$L__BB0_27:
	setp.gt.s32 	%p23, %r105, 0;
	@%p23 bra 	$L__BB0_39;
	setp.gt.s32 	%p83, %r105, -1;
	@%p83 bra 	$L__BB0_36;
	setp.lt.s32 	%p90, %r32, 1;
	@%p90 bra 	$L__BB0_116;
	bra.uni 	$L__BB0_114;
$L__BB0_30:
	ld.u64 	%rd354, [%rd373+-8];
	mov.b32 	%r241, 0;
	st.u32 	[%rd354], %r241;
	ld.u64 	%rd355, [%rd373];
	st.u32 	[%rd355], %r241;
	ld.u64 	%rd356, [%rd373+8];
	st.u32 	[%rd356], %r241;
	ld.u64 	%rd357, [%rd373+16];
	st.u32 	[%rd357], %r241;
	add.s32 	%r267, %r267, 4;
	add.s32 	%r266, %r266, 4;
	add.s64 	%rd373, %rd373, 32;
	setp.ne.s32 	%p86, %r267, 0;
	@%p86 bra 	$L__BB0_30;
	add.s32 	%r268, %r266, 1;
$L__BB0_32:
	setp.eq.s32 	%p87, %r47, 0;
	@%p87 bra 	$L__BB0_114;
	mul.wide.u32 	%rd358, %r268, 8;
	add.s64 	%rd8, %rd82, %rd358;
	ld.u64 	%rd359, [%rd8];
	mov.b32 	%r242, 0;
	st.u32 	[%rd359], %r242;
	setp.eq.s32 	%p88, %r47, 1;
	@%p88 bra 	$L__BB0_114;
	ld.u64 	%rd360, [%rd8+8];
	mov.b32 	%r243, 0;
	st.u32 	[%rd360], %r243;
	setp.eq.s32 	%p89, %r47, 2;
	@%p89 bra 	$L__BB0_114;
	ld.u64 	%rd361, [%rd8+16];
	mov.b32 	%r244, 0;
	st.u32 	[%rd361], %r244;
	bra.uni 	$L__BB0_114;
$L__BB0_36:
	setp.lt.s32 	%p84, %r32, 1;
	ld.u64 	%rd353, [%rd82];
	mov.b32 	%r237, 1;
	st.u32 	[%rd353], %r237;
	@%p84 bra 	$L__BB0_116;
	and.b32  	%r47, %r32, 3;
	setp.lt.u32 	%p85, %r32, 4;
	mov.b32 	%r268, 1;
	@%p85 bra 	$L__BB0_32;
	and.b32  	%r240, %r32, 2147483644;
	neg.s32 	%r267, %r240;
	add.s64 	%rd373, %rd82, 16;
	mov.b32 	%r266, 0;
	bra.uni 	$L__BB0_30;
$L__BB0_39:
	setp.lt.s32 	%p24, %r32, 1;
	setp.lt.s32 	%p25, %r105, 0;
	add.s32 	%r174, %r105, 1;
	and.b32  	%r49, %r174, 15;
	add.s32 	%r50, %r49, -1;
	and.b32  	%r51, %r174, 7;
	add.s32 	%r52, %r51, -1;
	and.b32  	%r53, %r174, -16;
	and.b32  	%r54, %r174, 3;
	or.pred  	%p1, %p24, %p25;
	and.b32  	%r55, %r105, 3;
	and.b32  	%r56, %r105, 2147483644;
	neg.s32 	%r57, %r53;
	mov.b32 	%r270, 0;
$L__BB0_40:
	setp.lt.s32 	%p26, %r105, 0;
	@%p26 bra 	$L__BB0_54;
	setp.lt.u32 	%p27, %r105, 15;
	mov.b32 	%r272, 0;
	@%p27 bra 	$L__BB0_44;
	mov.b64 	%rd374, 0;
	mov.u32 	%r274, %r57;
$L__BB0_43:
	.pragma "nounroll";
	ld.u64 	%rd123, [%rd82];
	add.s64 	%rd124, %rd123, %rd374;
	mov.b32 	%r176, 1;
	st.u32 	[%rd124], %r176;
	ld.u64 	%rd125, [%rd82];
	add.s64 	%rd126, %rd125, %rd374;
	st.u32 	[%rd126+4], %r176;
	ld.u64 	%rd127, [%rd82];
	add.s64 	%rd128, %rd127, %rd374;
	st.u32 	[%rd128+8], %r176;
	ld.u64 	%rd129, [%rd82];
	add.s64 	%rd130, %rd129, %rd374;
	st.u32 	[%rd130+12], %r176;
	ld.u64 	%rd131, [%rd82];
	add.s64 	%rd132, %rd131, %rd374;
	st.u32 	[%rd132+16], %r176;
	ld.u64 	%rd133, [%rd82];
	add.s64 	%rd134, %rd133, %rd374;
	st.u32 	[%rd134+20], %r176;
	ld.u64 	%rd135, [%rd82];
	add.s64 	%rd136, %rd135, %rd374;
	st.u32 	[%rd136+24], %r176;
	ld.u64 	%rd137, [%rd82];
	add.s64 	%rd138, %rd137, %rd374;
	st.u32 	[%rd138+28], %r176;
	ld.u64 	%rd139, [%rd82];
	add.s64 	%rd140, %rd139, %rd374;
	st.u32 	[%rd140+32], %r176;
	ld.u64 	%rd141, [%rd82];
	add.s64 	%rd142, %rd141, %rd374;
	st.u32 	[%rd142+36], %r176;
	ld.u64 	%rd143, [%rd82];
	add.s64 	%rd144, %rd143, %rd374;
	st.u32 	[%rd144+40], %r176;
	ld.u64 	%rd145, [%rd82];
	add.s64 	%rd146, %rd145, %rd374;
	st.u32 	[%rd146+44], %r176;
	ld.u64 	%rd147, [%rd82];
	add.s64 	%rd148, %rd147, %rd374;
	st.u32 	[%rd148+48], %r176;
	ld.u64 	%rd149, [%rd82];
	add.s64 	%rd150, %rd149, %rd374;
	st.u32 	[%rd150+52], %r176;
	ld.u64 	%rd151, [%rd82];
	add.s64 	%rd152, %rd151, %rd374;
	st.u32 	[%rd152+56], %r176;
	ld.u64 	%rd153, [%rd82];
	add.s64 	%rd154, %rd153, %rd374;
	st.u32 	[%rd154+60], %r176;
	add.s32 	%r274, %r274, 16;
	add.s64 	%rd374, %rd374, 64;
	setp.eq.s32 	%p28, %r274, 0;
	mov.u32 	%r272, %r53;
	@%p28 bra 	$L__BB0_44;
	bra.uni 	$L__BB0_43;
$L__BB0_44:
	setp.eq.s32 	%p29, %r49, 0;
	@%p29 bra 	$L__BB0_54;
	setp.lt.u32 	%p30, %r50, 7;
	@%p30 bra 	$L__BB0_47;
	ld.u64 	%rd155, [%rd82];
	mul.wide.u32 	%rd156, %r272, 4;
	add.s64 	%rd157, %rd155, %rd156;
	mov.b32 	%r177, 1;
	st.u32 	[%rd157], %r177;
	ld.u64 	%rd158, [%rd82];
	add.s64 	%rd159, %rd158, %rd156;
	st.u32 	[%rd159+4], %r177;
	ld.u64 	%rd160, [%rd82];
	add.s64 	%rd161, %rd160, %rd156;
	st.u32 	[%rd161+8], %r177;
	ld.u64 	%rd162, [%rd82];
	add.s64 	%rd163, %rd162, %rd156;
	st.u32 	[%rd163+12], %r177;
	ld.u64 	%rd164, [%rd82];
	add.s64 	%rd165, %rd164, %rd156;
	st.u32 	[%rd165+16], %r177;
	ld.u64 	%rd166, [%rd82];
	add.s64 	%rd167, %rd166, %rd156;
	st.u32 	[%rd167+20], %r177;
	ld.u64 	%rd168, [%rd82];
	add.s64 	%rd169, %rd168, %rd156;
	st.u32 	[%rd169+24], %r177;
	ld.u64 	%rd170, [%rd82];
	add.s64 	%rd171, %rd170, %rd156;
	st.u32 	[%rd171+28], %r177;
	add.s32 	%r272, %r272, 8;
$L__BB0_47:
	setp.eq.s32 	%p31, %r51, 0;
	@%p31 bra 	$L__BB0_54;
	setp.lt.u32 	%p32, %r52, 3;
	@%p32 bra 	$L__BB0_50;
	ld.u64 	%rd172, [%rd82];
	mul.wide.u32 	%rd173, %r272, 4;
	add.s64 	%rd174, %rd172, %rd173;
	mov.b32 	%r178, 1;
	st.u32 	[%rd174], %r178;
	ld.u64 	%rd175, [%rd82];
	add.s64 	%rd176, %rd175, %rd173;
	st.u32 	[%rd176+4], %r178;
	ld.u64 	%rd177, [%rd82];
	add.s64 	%rd178, %rd177, %rd173;
	st.u32 	[%rd178+8], %r178;
	ld.u64 	%rd179, [%rd82];
	add.s64 	%rd180, %rd179, %rd173;
	st.u32 	[%rd180+12], %r178;
	add.s32 	%r272, %r272, 4;
$L__BB0_50:
	setp.eq.s32 	%p33, %r54, 0;
	@%p33 bra 	$L__BB0_54;
	setp.eq.s32 	%p34, %r54, 1;
	ld.u64 	%rd181, [%rd82];
	mul.wide.u32 	%rd182, %r272, 4;
	add.s64 	%rd183, %rd181, %rd182;
	mov.b32 	%r179, 1;
	st.u32 	[%rd183], %r179;
	@%p34 bra 	$L__BB0_54;
	setp.eq.s32 	%p35, %r54, 2;
	ld.u64 	%rd184, [%rd82];
	add.s64 	%rd186, %rd184, %rd182;
	mov.b32 	%r180, 1;
	st.u32 	[%rd186+4], %r180;
	@%p35 bra 	$L__BB0_54;
	ld.u64 	%rd187, [%rd82];
	add.s64 	%rd189, %rd187, %rd182;
	mov.b32 	%r181, 1;
	st.u32 	[%rd189+8], %r181;
$L__BB0_54:
	@%p1 bra 	$L__BB0_70;
	mov.b32 	%r275, 1;
$L__BB0_56:
	mov.u32 	%r68, %r275;
	setp.lt.u32 	%p36, %r105, 15;
	mul.wide.u32 	%rd190, %r68, 8;
	add.s64 	%rd12, %rd82, %rd190;
	mov.b32 	%r278, 0;
	@%p36 bra 	$L__BB0_59;
	mov.b32 	%r276, 0;
$L__BB0_58:
	.pragma "nounroll";
	ld.u64 	%rd191, [%rd12];
	mul.wide.u32 	%rd192, %r276, 4;
	add.s64 	%rd193, %rd191, %rd192;
	mov.b32 	%r185, 0;
	st.u32 	[%rd193], %r185;
	ld.u64 	%rd194, [%rd12];
	add.s64 	%rd195, %rd194, %rd192;
	st.u32 	[%rd195+4], %r185;
	ld.u64 	%rd196, [%rd12];
	add.s64 	%rd197, %rd196, %rd192;
	st.u32 	[%rd197+8], %r185;
	ld.u64 	%rd198, [%rd12];
	add.s64 	%rd199, %rd198, %rd192;
	st.u32 	[%rd199+12], %r185;
	ld.u64 	%rd200, [%rd12];
	add.s64 	%rd201, %rd200, %rd192;
	st.u32 	[%rd201+16], %r185;
	ld.u64 	%rd202, [%rd12];
	add.s64 	%rd203, %rd202, %rd192;
	st.u32 	[%rd203+20], %r185;
	ld.u64 	%rd204, [%rd12];
	add.s64 	%rd205, %rd204, %rd192;
	st.u32 	[%rd205+24], %r185;
	ld.u64 	%rd206, [%rd12];
	add.s64 	%rd207, %rd206, %rd192;
	st.u32 	[%rd207+28], %r185;
	ld.u64 	%rd208, [%rd12];
	add.s64 	%rd209, %rd208, %rd192;
	st.u32 	[%rd209+32], %r185;
	ld.u64 	%rd210, [%rd12];
	add.s64 	%rd211, %rd210, %rd192;
	st.u32 	[%rd211+36], %r185;
	ld.u64 	%rd212, [%rd12];
	add.s64 	%rd213, %rd212, %rd192;
	st.u32 	[%rd213+40], %r185;
	ld.u64 	%rd214, [%rd12];
	add.s64 	%rd215, %rd214, %rd192;
	st.u32 	[%rd215+44], %r185;
	ld.u64 	%rd216, [%rd12];
	add.s64 	%rd217, %rd216, %rd192;
	st.u32 	[%rd217+48], %r185;
	ld.u64 	%rd218, [%rd12];
	add.s64 	%rd219, %rd218, %rd192;
	st.u32 	[%rd219+52], %r185;
	ld.u64 	%rd220, [%rd12];
	add.s64 	%rd221, %rd220, %rd192;
	st.u32 	[%rd221+56], %r185;
	ld.u64 	%rd222, [%rd12];
	add.s64 	%rd223, %rd222, %rd192;
	st.u32 	[%rd223+60], %r185;
	add.s32 	%r276, %r276, 16;
	setp.ne.s32 	%p37, %r276, %r53;
	mov.u32 	%r278, %r53;
	@%p37 bra 	$L__BB0_58;
$L__BB0_59:
	setp.eq.s32 	%p38, %r49, 0;
	@%p38 bra 	$L__BB0_69;
	setp.lt.u32 	%p39, %r50, 7;
	@%p39 bra 	$L__BB0_62;
	ld.u64 	%rd224, [%rd12];
	mul.wide.u32 	%rd225, %r278, 4;
	add.s64 	%rd226, %rd224, %rd225;
	mov.b32 	%r186, 0;
	st.u32 	[%rd226], %r186;
	ld.u64 	%rd227, [%rd12];
	add.s64 	%rd228, %rd227, %rd225;
	st.u32 	[%rd228+4], %r186;
	ld.u64 	%rd229, [%rd12];
	add.s64 	%rd230, %rd229, %rd225;
	st.u32 	[%rd230+8], %r186;
	ld.u64 	%rd231, [%rd12];
	add.s64 	%rd232, %rd231, %rd225;
	st.u32 	[%rd232+12], %r186;
	ld.u64 	%rd233, [%rd12];
	add.s64 	%rd234, %rd233, %rd225;
	st.u32 	[%rd234+16], %r186;
	ld.u64 	%rd235, [%rd12];
	add.s64 	%rd236, %rd235, %rd225;
	st.u32 	[%rd236+20], %r186;
	ld.u64 	%rd237, [%rd12];
	add.s64 	%rd238, %rd237, %rd225;
	st.u32 	[%rd238+24], %r186;
	ld.u64 	%rd239, [%rd12];
	add.s64 	%rd240, %rd239, %rd225;
	st.u32 	[%rd240+28], %r186;
	add.s32 	%r278, %r278, 8;
$L__BB0_62:
	setp.eq.s32 	%p40, %r51, 0;
	@%p40 bra 	$L__BB0_69;
	setp.lt.u32 	%p41, %r52, 3;
	@%p41 bra 	$L__BB0_65;
	ld.u64 	%rd241, [%rd12];
	mul.wide.u32 	%rd242, %r278, 4;
	add.s64 	%rd243, %rd241, %rd242;
	mov.b32 	%r187, 0;
	st.u32 	[%rd243], %r187;
	ld.u64 	%rd244, [%rd12];
	add.s64 	%rd245, %rd244, %rd242;
	st.u32 	[%rd245+4], %r187;
	ld.u64 	%rd246, [%rd12];
	add.s64 	%rd247, %rd246, %rd242;
	st.u32 	[%rd247+8], %r187;
	ld.u64 	%rd248, [%rd12];
	add.s64 	%rd249, %rd248, %rd242;
	st.u32 	[%rd249+12], %r187;
	add.s32 	%r278, %r278, 4;
$L__BB0_65:
	setp.eq.s32 	%p42, %r54, 0;
	@%p42 bra 	$L__BB0_69;
	setp.eq.s32 	%p43, %r54, 1;
	ld.u64 	%rd250, [%rd12];
	mul.wide.u32 	%rd251, %r278, 4;
	add.s64 	%rd252, %rd250, %rd251;
	mov.b32 	%r188, 0;
	st.u32 	[%rd252], %r188;
	@%p43 bra 	$L__BB0_69;
	setp.eq.s32 	%p44, %r54, 2;
	ld.u64 	%rd253, [%rd12];
	add.s64 	%rd255, %rd253, %rd251;
	mov.b32 	%r189, 0;
	st.u32 	[%rd255+4], %r189;
	@%p44 bra 	$L__BB0_69;
	ld.u64 	%rd256, [%rd12];
	add.s64 	%rd258, %rd256, %rd251;
	mov.b32 	%r190, 0;
	st.u32 	[%rd258+8], %r190;
$L__BB0_69:
	add.s32 	%r275, %r68, 1;
	setp.eq.s32 	%p45, %r68, %r32;
	@%p45 bra 	$L__BB0_70;
	bra.uni 	$L__BB0_56;
$L__BB0_70:
	setp.lt.s32 	%p46, %r32, 1;
	@%p46 bra 	$L__BB0_115;
	mov.b32 	%r280, 1;
$L__BB0_72:
	mov.u32 	%r78, %r280;
	setp.lt.u32 	%p47, %r105, 4;
	mul.wide.u32 	%rd259, %r78, 8;
	add.s64 	%rd13, %rd82, %rd259;
	mov.b32 	%r282, 1;
	@%p47 bra 	$L__BB0_91;
	mov.b32 	%r282, 1;
$L__BB0_74:
	mov.u32 	%r79, %r282;
	ld.u64 	%rd260, [%rd13];
	mul.wide.s32 	%rd261, %r79, 4;
	add.s64 	%rd262, %rd260, %rd261;
	ld.u32 	%r194, [%rd262+-4];
	st.u32 	[%rd262], %r194;
	ld.u64 	%rd375, [%rd13];
	mul.wide.u32 	%rd263, %r79, 4;
	add.s64 	%rd15, %rd375, %rd263;
	ld.u32 	%r195, [%rd15];
	setp.ne.s32 	%p48, %r195, 0;
	add.s64 	%rd16, %rd1, %rd261;
	@%p48 bra 	$L__BB0_78;
	ld.global.u32 	%r80, [%rd16+-4];
	setp.lt.s32 	%p49, %r78, %r80;
	@%p49 bra 	$L__BB0_78;
	ld.u64 	%rd264, [%rd3];
	mul.wide.s32 	%rd265, %r79, 4;
	add.s64 	%rd266, %rd264, %rd265;
	ld.u32 	%r196, [%rd266+-4];
	setp.ne.s32 	%p50, %r196, 0;
	@%p50 bra 	$L__BB0_78;
	sub.s32 	%r197, %r78, %r80;
	mul.wide.s32 	%rd267, %r197, 8;
	add.s64 	%rd268, %rd82, %rd267;
	ld.u64 	%rd269, [%rd268];
	mul.wide.s32 	%rd270, %r79, 4;
	add.s64 	%rd271, %rd269, %rd270;
	ld.u32 	%r198, [%rd271+-4];
	st.u32 	[%rd15], %r198;
	ld.u64 	%rd375, [%rd13];
$L__BB0_78:
	add.s32 	%r199, %r79, 1;
	mul.wide.s32 	%rd272, %r79, 4;
	add.s64 	%rd273, %rd375, %rd272;
	ld.u32 	%r200, [%rd273];
	st.u32 	[%rd273+4], %r200;
	ld.u64 	%rd376, [%rd13];
	mul.wide.u32 	%rd274, %r199, 4;
	add.s64 	%rd20, %rd376, %rd274;
	ld.u32 	%r201, [%rd20];
	setp.ne.s32 	%p51, %r201, 0;
	@%p51 bra 	$L__BB0_82;
	ld.global.u32 	%r81, [%rd16];
	setp.lt.s32 	%p52, %r78, %r81;
	@%p52 bra 	$L__BB0_82;
	ld.u64 	%rd275, [%rd3];
	mul.wide.s32 	%rd276, %r79, 4;
	add.s64 	%rd277, %rd275, %rd276;
	ld.u32 	%r202, [%rd277];
	setp.ne.s32 	%p53, %r202, 0;
	@%p53 bra 	$L__BB0_82;
	sub.s32 	%r203, %r78, %r81;
	mul.wide.s32 	%rd278, %r203, 8;
	add.s64 	%rd279, %rd82, %rd278;
	ld.u64 	%rd280, [%rd279];
	mul.wide.s32 	%rd281, %r79, 4;
	add.s64 	%rd282, %rd280, %rd281;
	ld.u32 	%r204, [%rd282];
	st.u32 	[%rd20], %r204;
	ld.u64 	%rd376, [%rd13];
$L__BB0_82:
	add.s32 	%r205, %r79, 2;
	mul.wide.s32 	%rd283, %r79, 4;
	add.s64 	%rd284, %rd376, %rd283;
	ld.u32 	%r206, [%rd284+4];
	st.u32 	[%rd284+8], %r206;
	ld.u64 	%rd377, [%rd13];
	mul.wide.u32 	%rd285, %r205, 4;
	add.s64 	%rd24, %rd377, %rd285;
	ld.u32 	%r207, [%rd24];
	setp.ne.s32 	%p54, %r207, 0;
	@%p54 bra 	$L__BB0_86;
	ld.global.u32 	%r82, [%rd16+4];
	setp.lt.s32 	%p55, %r78, %r82;
	@%p55 bra 	$L__BB0_86;
	ld.u64 	%rd286, [%rd3];
	mul.wide.s32 	%rd287, %r79, 4;
	add.s64 	%rd288, %rd286, %rd287;
	ld.u32 	%r208, [%rd288+4];
	setp.ne.s32 	%p56, %r208, 0;
	@%p56 bra 	$L__BB0_86;
	sub.s32 	%r209, %r78, %r82;
	mul.wide.s32 	%rd289, %r209, 8;
	add.s64 	%rd290, %rd82, %rd289;
	ld.u64 	%rd291, [%rd290];
	mul.wide.s32 	%rd292, %r79, 4;
	add.s64 	%rd293, %rd291, %rd292;
	ld.u32 	%r210, [%rd293+4];
	st.u32 	[%rd24], %r210;
	ld.u64 	%rd377, [%rd13];
$L__BB0_86:
	mul.wide.s32 	%rd294, %r79, 4;
	add.s64 	%rd295, %rd377, %rd294;
	ld.u32 	%r211, [%rd295+8];
	st.u32 	[%rd295+12], %r211;
	ld.u64 	%rd296, [%rd13];
	mul.wide.u32 	%rd297, %r79, 4;
	add.s64 	%rd27, %rd296, %rd297;
	ld.u32 	%r212, [%rd27+12];
	setp.ne.s32 	%p57, %r212, 0;
	@%p57 bra 	$L__BB0_90;
	ld.global.u32 	%r83, [%rd16+8];
	setp.lt.s32 	%p58, %r78, %r83;
	@%p58 bra 	$L__BB0_90;
	ld.u64 	%rd298, [%rd3];
	mul.wide.s32 	%rd299, %r79, 4;
	add.s64 	%rd300, %rd298, %rd299;
	ld.u32 	%r213, [%rd300+8];
	setp.ne.s32 	%p59, %r213, 0;
	@%p59 bra 	$L__BB0_90;
	sub.s32 	%r214, %r78, %r83;
	mul.wide.s32 	%rd301, %r214, 8;
	add.s64 	%rd302, %rd82, %rd301;
	ld.u64 	%rd303, [%rd302];
	mul.wide.s32 	%rd304, %r79, 4;
	add.s64 	%rd305, %rd303, %rd304;
	ld.u32 	%r215, [%rd305+8];
	st.u32 	[%rd27+12], %r215;
$L__BB0_90:
	add.s32 	%r282, %r79, 4;
	add.s32 	%r216, %r79, 3;
	setp.ne.s32 	%p60, %r216, %r56;
	@%p60 bra 	$L__BB0_74;
$L__BB0_91:
	setp.eq.s32 	%p61, %r55, 0;
	@%p61 bra 	$L__BB0_106;
	ld.u64 	%rd306, [%rd13];
	mul.wide.s32 	%rd307, %r282, 4;
	add.s64 	%rd308, %rd306, %rd307;
	ld.u32 	%r217, [%rd308+-4];
	st.u32 	[%rd308], %r217;
	ld.u64 	%rd309, [%rd13];
	mul.wide.u32 	%rd310, %r282, 4;
	add.s64 	%rd28, %rd309, %rd310;
	ld.u32 	%r218, [%rd28];
	setp.ne.s32 	%p62, %r218, 0;
	add.s64 	%rd29, %rd1, %rd307;
	@%p62 bra 	$L__BB0_96;
	ld.global.u32 	%r86, [%rd29+-4];
	setp.lt.s32 	%p63, %r78, %r86;
	@%p63 bra 	$L__BB0_96;
	ld.u64 	%rd311, [%rd3];
	mul.wide.s32 	%rd312, %r282, 4;
	add.s64 	%rd313, %rd311, %rd312;
	ld.u32 	%r219, [%rd313+-4];
	setp.ne.s32 	%p64, %r219, 0;
	@%p64 bra 	$L__BB0_96;
	sub.s32 	%r220, %r78, %r86;
	mul.wide.s32 	%rd314, %r220, 8;
	add.s64 	%rd315, %rd82, %rd314;
	ld.u64 	%rd316, [%rd315];
	mul.wide.s32 	%rd317, %r282, 4;
	add.s64 	%rd318, %rd316, %rd317;
	ld.u32 	%r221, [%rd318+-4];
	st.u32 	[%rd28], %r221;
$L__BB0_96:
	setp.eq.s32 	%p65, %r55, 1;
	@%p65 bra 	$L__BB0_106;
	add.s32 	%r222, %r282, 1;
	ld.u64 	%rd319, [%rd13];
	mul.wide.s32 	%rd320, %r282, 4;
	add.s64 	%rd321, %rd319, %rd320;
	ld.u32 	%r223, [%rd321];
	st.u32 	[%rd321+4], %r223;
	ld.u64 	%rd322, [%rd13];
	mul.wide.u32 	%rd323, %r222, 4;
	add.s64 	%rd30, %rd322, %rd323;
	ld.u32 	%r224, [%rd30];
	setp.ne.s32 	%p66, %r224, 0;
	@%p66 bra 	$L__BB0_101;
	ld.global.u32 	%r87, [%rd29];
	setp.lt.s32 	%p67, %r78, %r87;
	@%p67 bra 	$L__BB0_101;
	ld.u64 	%rd324, [%rd3];
	mul.wide.s32 	%rd325, %r282, 4;
	add.s64 	%rd326, %rd324, %rd325;
	ld.u32 	%r225, [%rd326];
	setp.ne.s32 	%p68, %r225, 0;
	@%p68 bra 	$L__BB0_101;
	sub.s32 	%r226, %r78, %r87;
	mul.wide.s32 	%rd327, %r226, 8;
	add.s64 	%rd328, %rd82, %rd327;
	ld.u64 	%rd329, [%rd328];
	mul.wide.s32 	%rd330, %r282, 4;
	add.s64 	%rd331, %rd329, %rd330;
	ld.u32 	%r227, [%rd331];
	st.u32 	[%rd30], %r227;
$L__BB0_101:
	setp.eq.s32 	%p69, %r55, 2;
	@%p69 bra 	$L__BB0_106;
	ld.u64 	%rd332, [%rd13];
	mul.wide.s32 	%rd333, %r282, 4;
	add.s64 	%rd334, %rd332, %rd333;
	ld.u32 	%r228, [%rd334+4];
	st.u32 	[%rd334+8], %r228;
	ld.u64 	%rd335, [%rd13];
	mul.wide.u32 	%rd336, %r282, 4;
	add.s64 	%rd31, %rd335, %rd336;
	ld.u32 	%r229, [%rd31+8];
	setp.ne.s32 	%p70, %r229, 0;
	@%p70 bra 	$L__BB0_106;
	ld.global.u32 	%r88, [%rd29+4];
	setp.lt.s32 	%p71, %r78, %r88;
	@%p71 bra 	$L__BB0_106;
	ld.u64 	%rd337, [%rd3];
	add.s64 	%rd339, %rd337, %rd333;
	ld.u32 	%r230, [%rd339+4];
	setp.ne.s32 	%p72, %r230, 0;
	@%p72 bra 	$L__BB0_106;
	sub.s32 	%r231, %r78, %r88;
	mul.wide.s32 	%rd340, %r231, 8;
	add.s64 	%rd341, %rd82, %rd340;
	ld.u64 	%rd342, [%rd341];
	add.s64 	%rd344, %rd342, %rd333;
	ld.u32 	%r232, [%rd344+4];
	st.u32 	[%rd31+8], %r232;
$L__BB0_106:
	add.s32 	%r280, %r78, 1;
	setp.eq.s32 	%p73, %r78, %r32;
	@%p73 bra 	$L__BB0_107;
	bra.uni 	$L__BB0_72;
$L__BB0_107:
	add.s32 	%r77, %r270, 1;
	mov.pred 	%p100, -1;
	mov.u32 	%r285, %r32;
	bra.uni 	$L__BB0_109;
$L__BB0_108:
	setp.lt.s32 	%p79, %r285, 1;
	mov.pred 	%p100, 0;
	@%p79 bra 	$L__BB0_115;
$L__BB0_109:
	mul.wide.u32 	%rd345, %r285, 8;
	add.s64 	%rd346, %rd82, %rd345;
	ld.u64 	%rd32, [%rd346];
	mov.b32 	%r284, 1;
$L__BB0_110:
	mul.wide.u32 	%rd347, %r284, 4;
	add.s64 	%rd348, %rd32, %rd347;
	ld.u32 	%r234, [%rd348];
	setp.ne.s32 	%p75, %r234, 1;
	@%p75 bra 	$L__BB0_112;
	ld.u64 	%rd349, [%rd3];
	mul.wide.s32 	%rd350, %r284, 4;
	add.s64 	%rd351, %rd349, %rd350;
	st.u32 	[%rd351+-4], %r77;
	add.s64 	%rd352, %rd1, %rd350;
	ld.global.u32 	%r235, [%rd352+-4];
	sub.s32 	%r285, %r285, %r235;
	mov.pred 	%p100, 0;
	bra.uni 	$L__BB0_113;
$L__BB0_112:
	add.s32 	%r93, %r284, 1;
	setp.ne.s32 	%p76, %r284, %r105;
	mov.u32 	%r284, %r93;
	@%p76 bra 	$L__BB0_110;
$L__BB0_113:
	@%p100 bra 	$L__BB0_114;
	bra.uni 	$L__BB0_108;
$L__BB0_114:
	setp.lt.s32 	%p91, %r105, 1;
	@%p91 bra 	$L__BB0_123;
	bra.uni 	$L__BB0_117;
$L__BB0_115:
	setp.gt.s32 	%p80, %r32, 0;
	add.s32 	%r95, %r270, 1;
	setp.lt.u32 	%p81, %r270, %r1;
	and.pred  	%p82, %p80, %p81;
	mov.u32 	%r270, %r95;
	@%p82 bra 	$L__BB0_40;
$L__BB0_116:
	setp.lt.s32 	%p92, %r32, 1;
	setp.gt.s32 	%p93, %r105, 0;
	and.pred  	%p94, %p92, %p93;
	@%p94 bra 	$L__BB0_117;
	bra.uni 	$L__BB0_123;
$L__BB0_117:
	and.b32  	%r96, %r105, 3;
	setp.lt.u32 	%p95, %r105, 4;
	mov.b32 	%r287, 0;
	@%p95 bra 	$L__BB0_120;
	and.b32  	%r287, %r105, 2147483644;
	neg.s32 	%r286, %r287;
	mov.b64 	%rd378, 0;
$L__BB0_119:
	ld.u64 	%rd363, [%rd3];
	add.s64 	%rd364, %rd363, %rd378;
	mov.b32 	%r246, -1;
	st.u32 	[%rd364], %r246;
	ld.u64 	%rd365, [%rd3];
	add.s64 	%rd366, %rd365, %rd378;
	st.u32 	[%rd366+4], %r246;
	ld.u64 	%rd367, [%rd3];
	add.s64 	%rd368, %rd367, %rd378;
	st.u32 	[%rd368+8], %r246;
	ld.u64 	%rd369, [%rd3];
	add.s64 	%rd370, %rd369, %rd378;
	st.u32 	[%rd370+12], %r246;
	add.s32 	%r286, %r286, 4;
	add.s64 	%rd378, %rd378, 16;
	setp.ne.s32 	%p96, %r286, 0;
	@%p96 bra 	$L__BB0_119;
$L__BB0_120:
	setp.eq.s32 	%p97, %r96, 0;
	@%p97 bra 	$L__BB0_123;
	mul.wide.u32 	%rd379, %r287, 4;
	neg.s32 	%r288, %r96;
$L__BB0_122:
	.pragma "nounroll";
	ld.u64 	%rd371, [%rd3];
	add.s64 	%rd372, %rd371, %rd379;
	mov.b32 	%r247, -1;
	st.u32 	[%rd372], %r247;
	add.s64 	%rd379, %rd379, 4;
	add.s32 	%r288, %r288, 1;
	setp.ne.s32 	%p98, %r288, 0;
	@%p98 bra 	$L__BB0_122;
$L__BB0_123:
	ret;

}


// ===== COMPILED SASS (sm_100) =====

	.target	sm_100

	.elftype	@"ET_EXEC"


//--------------------- .note.nv.tkinfo           --------------------------
	.section	.note.nv.tkinfo,"",@"SHT_NOTE"
	.sectionflags	@"SHF_NOTE_NV_TKINFO"
	.tkinfo
        /*0018*/ 	.word	0x00000002
        /*0030*/ 	.string	""
        /*0030*/ 	.string	"ptxas"
        /*0030*/ 	.string	"Cuda compilation tools, release 13.0, V13.0.88"
        /*0030*/ 	.string	"Build cuda_13.0.r13.0/compiler.36424714_0"
        /*0030*/ 	.string	"-arch sm_100 -m 64 "



//--------------------- .note.nv.cuinfo           --------------------------
	.section	.note.nv.cuinfo,"",@"SHT_NOTE"
	.sectionflags	@"SHF_NOTE_NV_CUINFO"
        /*0018*/ 	.short	0x0002
        /*001a*/ 	.short	0x0064
        /*001c*/ 	.short	0x0082
	.zero		2


//--------------------- .nv.info                  --------------------------
	.section	.nv.info,"",@"SHT_CUDA_INFO"
	.align	4


	//----- nvinfo : EIATTR_REGCOUNT
	.align		4
        /*0000*/ 	.byte	0x04, 0x2f
        /*0002*/ 	.short	(.L_1 - .L_0)
	.align		4
.L_0:
        /*0004*/ 	.word	index@(_Z23ParallelGreedyPartitionPiS_S_S_S_S_S_S_S_S_PKiS1_)
        /*0008*/ 	.word	0x00000024


	//----- nvinfo : EIATTR_FRAME_SIZE
	.align		4
.L_1:
        /*000c*/ 	.byte	0x04, 0x11
        /*000e*/ 	.short	(.L_3 - .L_2)
	.align		4
.L_2:
        /*0010*/ 	.word	index@(_Z23ParallelGreedyPartitionPiS_S_S_S_S_S_S_S_S_PKiS1_)
        /*0014*/ 	.word	0x00000000


	//----- nvinfo : EIATTR_MIN_STACK_SIZE
	.align		4
.L_3:
        /*0018*/ 	.byte	0x04, 0x12
        /*001a*/ 	.short	(.L_5 - .L_4)
	.align		4
.L_4:
        /*001c*/ 	.word	index@(_Z23ParallelGreedyPartitionPiS_S_S_S_S_S_S_S_S_PKiS1_)
        /*0020*/ 	.word	0x00000000
.L_5:


//--------------------- .nv.compat                --------------------------
	.section	.nv.compat,"",@"SHT_CUDA_COMPAT_INFO"
	.align	4
        /*0000*/ 	.byte	0x02, 0x09, 0x00, 0x00, 0x02, 0x02, 0x01, 0x00, 0x02, 0x05, 0x05, 0x00, 0x03, 0x07, 0x01, 0x01
        /*0010*/ 	.byte	0x02, 0x03, 0x00, 0x00, 0x02, 0x06, 0x01, 0x00, 0x04, 0x0b, 0x08, 0x00, 0x09, 0x00, 0x00, 0x00
        /*0020*/ 	.byte	0x00, 0x00, 0x00, 0x00


//--------------------- .nv.info._Z23ParallelGreedyPartitionPiS_S_S_S_S_S_S_S_S_PKiS1_ --------------------------
	.section	.nv.info._Z23ParallelGreedyPartitionPiS_S_S_S_S_S_S_S_S_PKiS1_,"",@"SHT_CUDA_INFO"
	.sectionflags	@""
	.align	4


	//----- nvinfo : EIATTR_CUDA_API_VERSION
	.align		4
        /*0000*/ 	.byte	0x04, 0x37
        /*0002*/ 	.short	(.L_7 - .L_6)
.L_6:
        /*0004*/ 	.word	0x00000082


	//----- nvinfo : EIATTR_KPARAM_INFO
	.align		4
.L_7:
        /*0008*/ 	.byte	0x04, 0x17
        /*000a*/ 	.short	(.L_9 - .L_8)
.L_8:
        /*000c*/ 	.word	0x00000000
        /*0010*/ 	.short	0x000b
        /*0012*/ 	.short	0x0058
        /*0014*/ 	.byte	0x00, 0xf5, 0x21, 0x00


	//----- nvinfo : EIATTR_KPARAM_INFO
	.align		4
.L_9:
        /*0018*/ 	.byte	0x04, 0x17
        /*001a*/ 	.short	(.L_11 - .L_10)
.L_10:
        /*001c*/ 	.word	0x00000000
        /*0020*/ 	.short	0x000a
        /*0022*/ 	.short	0x0050
        /*0024*/ 	.byte	0x00, 0xf5, 0x21, 0x00


	//----- nvinfo : EIATTR_KPARAM_INFO
	.align		4
.L_11:
        /*0028*/ 	.byte	0x04, 0x17
        /*002a*/ 	.short	(.L_13 - .L_12)
.L_12:
        /*002c*/ 	.word	0x00000000
        /*0030*/ 	.short	0x0009
        /*0032*/ 	.short	0x0048
        /*0034*/ 	.byte	0x00, 0xf5, 0x21, 0x00


	//----- nvinfo : EIATTR_KPARAM_INFO
	.align		4
.L_13:
        /*0038*/ 	.byte	0x04, 0x17
        /*003a*/ 	.short	(.L_15 - .L_14)
.L_14:
        /*003c*/ 	.word	0x00000000
        /*0040*/ 	.short	0x0008
        /*0042*/ 	.short	0x0040
        /*0044*/ 	.byte	0x00, 0xf5, 0x21, 0x00


	//----- nvinfo : EIATTR_KPARAM_INFO
	.align		4
.L_15:
        /*0048*/ 	.byte	0x04, 0x17
        /*004a*/ 	.short	(.L_17 - .L_16)
.L_16:
        /*004c*/ 	.word	0x00000000
        /*0050*/ 	.short	0x0007
        /*0052*/ 	.short	0x0038
        /*0054*/ 	.byte	0x00, 0xf5, 0x21, 0x00


	//----- nvinfo : EIATTR_KPARAM_INFO
	.align		4
.L_17:
        /*0058*/ 	.byte	0x04, 0x17
        /*005a*/ 	.short	(.L_19 - .L_18)
.L_18:
        /*005c*/ 	.word	0x00000000
        /*0060*/ 	.short	0x0006
        /*0062*/ 	.short	0x0030
        /*0064*/ 	.byte	0x00, 0xf5, 0x21, 0x00


	//----- nvinfo : EIATTR_KPARAM_INFO
	.align		4
.L_19:
        /*0068*/ 	.byte	0x04, 0x17
        /*006a*/ 	.short	(.L_21 - .L_20)
.L_20:
        /*006c*/ 	.word	0x00000000
        /*0070*/ 	.short	0x0005
        /*0072*/ 	.short	0x0028
        /*0074*/ 	.byte	0x00, 0xf5, 0x21, 0x00


	//----- nvinfo : EIATTR_KPARAM_INFO
	.align		4
.L_21:
        /*0078*/ 	.byte	0x04, 0x17
        /*007a*/ 	.short	(.L_23 - .L_22)
.L_22:
        /*007c*/ 	.word	0x00000000
        /*0080*/ 	.short	0x0004
        /*0082*/ 	.short	0x0020
        /*0084*/ 	.byte	0x00, 0xf5, 0x21, 0x00


	//----- nvinfo : EIATTR_KPARAM_INFO
	.align		4
.L_23:
        /*0088*/ 	.byte	0x04, 0x17
        /*008a*/ 	.short	(.L_25 - .L_24)
.L_24:
        /*008c*/ 	.word	0x00000000
        /*0090*/ 	.short	0x0003
        /*0092*/ 	.short	0x0018
        /*0094*/ 	.byte	0x00, 0xf5, 0x21, 0x00


	//----- nvinfo : EIATTR_KPARAM_INFO
	.align		4
.L_25:
        /*0098*/ 	.byte	0x04, 0x17
        /*009a*/ 	.short	(.L_27 - .L_26)
.L_26:
        /*009c*/ 	.word	0x00000000
        /*00a0*/ 	.short	0x0002
        /*00a2*/ 	.short	0x0010
        /*00a4*/ 	.byte	0x00, 0xf5, 0x21, 0x00


	//----- nvinfo : EIATTR_KPARAM_INFO
	.align		4
.L_27:
        /*00a8*/ 	.byte	0x04, 0x17
        /*00aa*/ 	.short	(.L_29 - .L_28)
.L_28:
        /*00ac*/ 	.word	0x00000000
        /*00b0*/ 	.short	0x0001
        /*00b2*/ 	.short	0x0008
        /*00b4*/ 	.byte	0x00, 0xf5, 0x21, 0x00


	//----- nvinfo : EIATTR_KPARAM_INFO
	.align		4
.L_29:
        /*00b8*/ 	.byte	0x04, 0x17
        /*00ba*/ 	.short	(.L_31 - .L_30)
.L_30:
        /*00bc*/ 	.word	0x00000000
        /*00c0*/ 	.short	0x0000
        /*00c2*/ 	.short	0x0000
        /*00c4*/ 	.byte	0x00, 0xf5, 0x21, 0x00


	//----- nvinfo : EIATTR_SPARSE_MMA_MASK
	.align		4
.L_31:
        /*00c8*/ 	.byte	0x03, 0x50
        /*00ca*/ 	.short	0x0000


	//----- nvinfo : EIATTR_MAXREG_COUNT
	.align		4
        /*00cc*/ 	.byte	0x03, 0x1b
        /*00ce*/ 	.short	0x00ff


	//----- nvinfo : EIATTR_EXTERNS
	.align		4
        /*00d0*/ 	.byte	0x04, 0x0f
        /*00d2*/ 	.short	(.L_33 - .L_32)


	//   ....[0]....
	.align		4
.L_32:
        /*00d4*/ 	.word	index@(malloc)


	//----- nvinfo : EIATTR_MERCURY_ISA_VERSION
	.align		4
.L_33:
        /*00d8*/ 	.byte	0x03, 0x5f
        /*00da*/ 	.short	0x0101


	//----- nvinfo : EIATTR_VRC_CTA_INIT_COUNT
	.align		4
        /*00dc*/ 	.byte	0x02, 0x4a
	.zero		1
	.zero		1


	//----- nvinfo : EIATTR_SYSCALL_OFFSETS
	.align		4
        /*00e0*/ 	.byte	0x04, 0x46
        /*00e2*/ 	.short	(.L_35 - .L_34)


	//   ....[0]....
.L_34:
        /*00e4*/ 	.word	0x000000d0


	//   ....[1]....
        /*00e8*/ 	.word	0x00000150


	//   ....[2]....
        /*00ec*/ 	.word	0x000001d0


	//   ....[3]....
        /*00f0*/ 	.word	0x00000250


	//   ....[4]....
        /*00f4*/ 	.word	0x000002d0


	//   ....[5]....
        /*00f8*/ 	.word	0x00000350


	//   ....[6]....
        /*00fc*/ 	.word	0x000003d0


	//   ....[7]....
        /*0100*/ 	.word	0x00000450


	//   ....[8]....
        /*0104*/ 	.word	0x000004d0


	//   ....[9]....
        /*0108*/ 	.word	0x00000550


	//   ....[10]....
        /*010c*/ 	.word	0x00000ec0


	//   ....[11]....
        /*0110*/ 	.word	0x00000ff0


	//   ....[12]....
        /*0114*/ 	.word	0x00001080


	//   ....[13]....
        /*0118*/ 	.word	0x00001100


	//   ....[14]....
        /*011c*/ 	.word	0x00001180


	//   ....[15]....
        /*0120*/ 	.word	0x00001200


	//   ....[16]....
        /*0124*/ 	.word	0x00001280


	//   ....[17]....
        /*0128*/ 	.word	0x00001300


	//   ....[18]....
        /*012c*/ 	.word	0x00001380


	//   ....[19]....
        /*0130*/ 	.word	0x00001490


	//   ....[20]....
        /*0134*/ 	.word	0x00001520


	//   ....[21]....
        /*0138*/ 	.word	0x000015a0


	//   ....[22]....
        /*013c*/ 	.word	0x00001620


	//   ....[23]....
        /*0140*/ 	.word	0x00001700


	//   ....[24]....
        /*0144*/ 	.word	0x00001790


	//   ....[25]....
        /*0148*/ 	.word	0x00001850


	//----- nvinfo : EIATTR_EXIT_INSTR_OFFSETS
	.align		4
.L_35:
        /*014c*/ 	.byte	0x04, 0x1c
        /*014e*/ 	.short	(.L_37 - .L_36)


	//   ....[0]....
.L_36:
        /*0150*/ 	.word	0x00000690


	//   ....[1]....
        /*0154*/ 	.word	0x00003d10


	//   ....[2]....
        /*0158*/ 	.word	0x00003d40


	//   ....[3]....
        /*015c*/ 	.word	0x00003f70


	//   ....[4]....
        /*0160*/ 	.word	0x00004060


	//----- nvinfo : EIATTR_CRS_STACK_SIZE
	.align		4
.L_37:
        /*0164*/ 	.byte	0x04, 0x1e
        /*0166*/ 	.short	(.L_39 - .L_38)
.L_38:
        /*0168*/ 	.word	0x00000000


	//----- nvinfo : EIATTR_CBANK_PARAM_SIZE
	.align		4
.L_39:
        /*016c*/ 	.byte	0x03, 0x19
        /*016e*/ 	.short	0x0060


	//----- nvinfo : EIATTR_PARAM_CBANK
	.align		4
        /*0170*/ 	.byte	0x04, 0x0a
        /*0172*/ 	.short	(.L_41 - .L_40)
	.align		4
.L_40:
        /*0174*/ 	.word	index@(.nv.constant0._Z23ParallelGreedyPartitionPiS_S_S_S_S_S_S_S_S_PKiS1_)
        /*0178*/ 	.short	0x0380
        /*017a*/ 	.short	0x0060


	//----- nvinfo : EIATTR_SW_WAR
	.align		4
.L_41:
        /*017c*/ 	.byte	0x04, 0x36
        /*017e*/ 	.short	(.L_43 - .L_42)
.L_42:
        /*0180*/ 	.word	0x00000008
.L_43:


//--------------------- .nv.callgraph             --------------------------
	.section	.nv.callgraph,"",@"SHT_CUDA_CALLGRAPH"
	.align	4
	.sectionentsize	8
	.align		4
        /*0000*/ 	.word	0x00000000
	.align		4
        /*0004*/ 	.word	0xffffffff
	.align		4
        /*0008*/ 	.word	index@(_Z23ParallelGreedyPartitionPiS_S_S_S_S_S_S_S_S_PKiS1_)
	.align		4
        /*000c*/ 	.word	index@(malloc)
	.align		4
        /*0010*/ 	.word	0x00000000
	.align		4
        /*0014*/ 	.word	0xfffffffe
	.align		4
        /*0018*/ 	.word	0x00000000
	.align		4
        /*001c*/ 	.word	0xfffffffd
	.align		4
        /*0020*/ 	.word	0x00000000
	.align		4
        /*0024*/ 	.word	0xfffffffc


//--------------------- .nv.constant4             --------------------------
	.section	.nv.constant4,"a",@progbits
	.align	8
	.align		8
.nv.constant4:
        /*0000*/ 	.dword	malloc


//--------------------- .text._Z23ParallelGreedyPartitionPiS_S_S_S_S_S_S_S_S_PKiS1_ --------------------------
	.section	.text._Z23ParallelGreedyPartitionPiS_S_S_S_S_S_S_S_S_PKiS1_,"ax",@progbits
	.align	128
        .global         _Z23ParallelGreedyPartitionPiS_S_S_S_S_S_S_S_S_PKiS1_
        .type           _Z23ParallelGreedyPartitionPiS_S_S_S_S_S_S_S_S_PKiS1_,@function
        .size           _Z23ParallelGreedyPartitionPiS_S_S_S_S_S_S_S_S_PKiS1_,(.L_x_99 - _Z23ParallelGreedyPartitionPiS_S_S_S_S_S_S_S_S_PKiS1_)
        .other          _Z23ParallelGreedyPartitionPiS_S_S_S_S_S_S_S_S_PKiS1_,@"STO_CUDA_ENTRY STV_DEFAULT"
_Z23ParallelGreedyPartitionPiS_S_S_S_S_S_S_S_S_PKiS1_:
.text._Z23ParallelGreedyPartitionPiS_S_S_S_S_S_S_S_S_PKiS1_:
[----:B------:R-:W0:Y:S08]  /*0000*/  LDC R1, c[0x0][0x37c] ;  /* 0x0000df00ff017b82 */ /* 0x000e300000000800 */
[----:B------:R-:W1:Y:S01]  /*0010*/  LDC.64 R6, c[0x0][0x3c8] ;  /* 0x0000f200ff067b82 */ /* 0x000e620000000a00 */
[----:B------:R-:W1:Y:S07]  /*0020*/  LDCU.64 UR36, c[0x0][0x358] ;  /* 0x00006b00ff2477ac */ /* 0x000e6e0008000a00 */
[----:B------:R-:W2:Y:S01]  /*0030*/  LDC.64 R8, c[0x0][0x3d8] ;  /* 0x0000f600ff087b82 */ /* 0x000ea20000000a00 */
[----:B-1----:R1:W5:Y:S04]  /*0040*/  LDG.E R25, desc[UR36][R6.64] ;  /* 0x0000002406197981 */ /* 0x002368000c1e1900 */
[----:B--2---:R1:W5:Y:S01]  /*0050*/  LDG.E R19, desc[UR36][R8.64] ;  /* 0x0000002408137981 */ /* 0x004362000c1e1900 */
[----:B------:R-:W-:Y:S01]  /*0060*/  MOV R2, 0x0 ;  /* 0x0000000000027802 */ /* 0x000fe20000000f00 */
[----:B------:R-:W-:Y:S01]  /*0070*/  IMAD.MOV.U32 R4, RZ, RZ, 0x48 ;  /* 0x00000048ff047424 */ /* 0x000fe200078e00ff */
[----:B------:R-:W2:Y:S02]  /*0080*/  S2R R24, SR_TID.X ;  /* 0x0000000000187919 */ /* 0x000ea40000002100 */
[----:B------:R1:W3:Y:S01]  /*0090*/  LDC.64 R10, c[0x4][R2] ;  /* 0x01000000020a7b82 */ /* 0x0002e20000000a00 */
[----:B------:R-:W-:-:S02]  /*00a0*/  IMAD.MOV.U32 R5, RZ, RZ, RZ ;  /* 0x000000ffff057224 */ /* 0x000fc400078e00ff */
[----:B012---:R-:W-:-:S07]  /*00b0*/  VIADD R18, R24, 0x2 ;  /* 0x0000000218127836 */ /* 0x007fce0000000000 */
[----:B------:R-:W-:-:S07]  /*00c0*/  LEPC R20, `(.L_x_0) ;  /* 0x000000001014794e */ /* 0x000fce0000000000 */
[----:B---3-5:R-:W-:Y:S05]  /*00d0*/  CALL.ABS.NOINC R10 ;  /* 0x000000000a007343 */ /* 0x028fea0003c00000 */
.L_x_0:
[----:B------:R0:W1:Y:S01]  /*00e0*/  LDC.64 R6, c[0x4][R2] ;  /* 0x0100000002067b82 */ /* 0x0000620000000a00 */
[----:B------:R-:W-:Y:S01]  /*00f0*/  IMAD.WIDE R16, R25, 0x4, RZ ;  /* 0x0000000419107825 */ /* 0x000fe200078e02ff */
[----:B------:R-:W-:-:S03]  /*0100*/  MOV R22, R4 ;  /* 0x0000000400167202 */ /* 0x000fc60000000f00 */
[----:B------:R-:W-:Y:S02]  /*0110*/  IMAD.MOV.U32 R23, RZ, RZ, R5 ;  /* 0x000000ffff177224 */ /* 0x000fe400078e0005 */
[----:B------:R-:W-:Y:S02]  /*0120*/  IMAD.MOV.U32 R4, RZ, RZ, R16 ;  /* 0x000000ffff047224 */ /* 0x000fe400078e0010 */
[----:B0-----:R-:W-:-:S07]  /*0130*/  IMAD.MOV.U32 R5, RZ, RZ, R17 ;  /* 0x000000ffff057224 */ /* 0x001fce00078e0011 */
[----:B------:R-:W-:-:S07]  /*0140*/  LEPC R20, `(.L_x_1) ;  /* 0x000000001014794e */ /* 0x000fce0000000000 */
[----:B-1----:R-:W-:Y:S05]  /*0150*/  CALL.ABS.NOINC R6 ;  /* 0x0000000006007343 */ /* 0x002fea0003c00000 */
.L_x_1:
[----:B------:R-:W-:Y:S01]  /*0160*/  MOV R6, R4 ;  /* 0x0000000400067202 */ /* 0x000fe20000000f00 */
[----:B------:R-:W-:Y:S01]  /*0170*/  IMAD.MOV.U32 R7, RZ, RZ, R5 ;  /* 0x000000ffff077224 */ /* 0x000fe200078e0005 */
[----:B------:R0:W1:Y:S01]  /*0180*/  LDC.64 R8, c[0x4][R2] ;  /* 0x0100000002087b82 */ /* 0x0000620000000a00 */
[----:B------:R-:W-:Y:S02]  /*0190*/  IMAD.MOV.U32 R4, RZ, RZ, R16 ;  /* 0x000000ffff047224 */ /* 0x000fe400078e0010 */
[----:B------:R-:W-:Y:S01]  /*01a0*/  IMAD.MOV.U32 R5, RZ, RZ, R17 ;  /* 0x000000ffff057224 */ /* 0x000fe200078e0011 */
[----:B------:R0:W-:Y:S06]  /*01b0*/  ST.E.64 desc[UR36][R22.64], R6 ;  /* 0x0000000616007985 */ /* 0x0001ec000c101b24 */
[----:B------:R-:W-:-:S07]  /*01c0*/  LEPC R20, `(.L_x_2) ;  /* 0x000000001014794e */ /* 0x000fce0000000000 */
[----:B01----:R-:W-:Y:S05]  /*01d0*/  CALL.ABS.NOINC R8 ;  /* 0x0000000008007343 */ /* 0x003fea0003c00000 */
.L_x_2:
        /* <DEDUP_REMOVED lines=8> */
.L_x_3:
        /* <DEDUP_REMOVED lines=8> */
.L_x_4:
        /* <DEDUP_REMOVED lines=8> */
.L_x_5:
        /* <DEDUP_REMOVED lines=8> */
.L_x_6:
        /* <DEDUP_REMOVED lines=8> */
.L_x_7:
        /* <DEDUP_REMOVED lines=8> */
.L_x_8:
[----:B------:R-:W-:Y:S01]  /*04e0*/  MOV R6, R4 ;  /* 0x0000000400067202 */ /* 0x000fe20000000f00 */
[----:B------:R-:W-:Y:S01]  /*04f0*/  IMAD.MOV.U32 R7, RZ, RZ, R5 ;  /* 0x000000ffff077224 */ /* 0x000fe200078e0005 */
[----:B------:R-:W0:Y:S01]  /*0500*/  LDC.64 R2, c[0x4][R2] ;  /* 0x0100000002027b82 */ /* 0x000e220000000a00 */
[----:B------:R-:W-:Y:S02]  /*0510*/  IMAD.MOV.U32 R4, RZ, RZ, R16 ;  /* 0x000000ffff047224 */ /* 0x000fe400078e0010 */
[----:B------:R-:W-:Y:S01]  /*0520*/  IMAD.MOV.U32 R5, RZ, RZ, R17 ;  /* 0x000000ffff057224 */ /* 0x000fe200078e0011 */
[----:B------:R1:W-:Y:S06]  /*0530*/  ST.E.64 desc[UR36][R22.64+0x38], R6 ;  /* 0x0000380616007985 */ /* 0x0003ec000c101b24 */
[----:B------:R-:W-:-:S07]  /*0540*/  LEPC R20, `(.L_x_9) ;  /* 0x000000001014794e */ /* 0x000fce0000000000 */
[----:B01----:R-:W-:Y:S05]  /*0550*/  CALL.ABS.NOINC R2 ;  /* 0x0000000002007343 */ /* 0x003fea0003c00000 */
.L_x_9:
[----:B------:R-:W0:Y:S01]  /*0560*/  LDC.64 R2, c[0x0][0x380] ;  /* 0x0000e000ff027b82 */ /* 0x000e220000000a00 */
[----:B------:R-:W-:-:S07]  /*0570*/  ISETP.GT.AND P0, PT, R18, R19, PT ;  /* 0x000000131200720c */ /* 0x000fce0003f04270 */
[----:B------:R-:W1:Y:S08]  /*0580*/  LDC.64 R4, c[0x0][0x388] ;  /* 0x0000e200ff047b82 */ /* 0x000e700000000a00 */
[----:B------:R-:W2:Y:S08]  /*0590*/  LDC.64 R6, c[0x0][0x390] ;  /* 0x0000e400ff067b82 */ /* 0x000eb00000000a00 */
[----:B------:R-:W3:Y:S01]  /*05a0*/  LDC.64 R8, c[0x0][0x398] ;  /* 0x0000e600ff087b82 */ /* 0x000ee20000000a00 */
[----:B0-----:R0:W-:Y:S07]  /*05b0*/  ST.E.64 desc[UR36][R22.64], R2 ;  /* 0x0000000216007985 */ /* 0x0011ee000c101b24 */
[----:B------:R-:W4:Y:S01]  /*05c0*/  LDC.64 R10, c[0x0][0x3a0] ;  /* 0x0000e800ff0a7b82 */ /* 0x000f220000000a00 */
[----:B-1----:R0:W-:Y:S07]  /*05d0*/  ST.E.64 desc[UR36][R22.64+0x8], R4 ;  /* 0x0000080416007985 */ /* 0x0021ee000c101b24 */
[----:B------:R-:W1:Y:S01]  /*05e0*/  LDC.64 R12, c[0x0][0x3a8] ;  /* 0x0000ea00ff0c7b82 */ /* 0x000e620000000a00 */
[----:B--2---:R0:W-:Y:S07]  /*05f0*/  ST.E.64 desc[UR36][R22.64+0x10], R6 ;  /* 0x0000100616007985 */ /* 0x0041ee000c101b24 */
[----:B------:R-:W2:Y:S01]  /*0600*/  LDC.64 R14, c[0x0][0x3b0] ;  /* 0x0000ec00ff0e7b82 */ /* 0x000ea20000000a00 */
[----:B---3--:R0:W-:Y:S07]  /*0610*/  ST.E.64 desc[UR36][R22.64+0x18], R8 ;  /* 0x0000180816007985 */ /* 0x0081ee000c101b24 */
[----:B------:R-:W3:Y:S01]  /*0620*/  LDC.64 R20, c[0x0][0x3b8] ;  /* 0x0000ee00ff147b82 */ /* 0x000ee20000000a00 */
[----:B----4-:R0:W-:Y:S07]  /*0630*/  ST.E.64 desc[UR36][R22.64+0x20], R10 ;  /* 0x0000200a16007985 */ /* 0x0101ee000c101b24 */
[----:B------:R-:W4:Y:S01]  /*0640*/  LDC.64 R26, c[0x0][0x3c0] ;  /* 0x0000f000ff1a7b82 */ /* 0x000f220000000a00 */
[----:B-1----:R0:W-:Y:S04]  /*0650*/  ST.E.64 desc[UR36][R22.64+0x28], R12 ;  /* 0x0000280c16007985 */ /* 0x0021e8000c101b24 */
[----:B--2---:R0:W-:Y:S04]  /*0660*/  ST.E.64 desc[UR36][R22.64+0x30], R14 ;  /* 0x0000300e16007985 */ /* 0x0041e8000c101b24 */
[----:B---3--:R0:W-:Y:S04]  /*0670*/  ST.E.64 desc[UR36][R22.64+0x38], R20 ;  /* 0x0000381416007985 */ /* 0x0081e8000c101b24 */
[----:B----4-:R0:W-:Y:S01]  /*0680*/  ST.E.64 desc[UR36][R22.64+0x40], R26 ;  /* 0x0000401a16007985 */ /* 0x0101e2000c101b24 */
[----:B------:R-:W-:Y:S05]  /*0690*/  @P0 EXIT ;  /* 0x000000000000094d */ /* 0x000fea0003800000 */
[----:B------:R-:W-:Y:S01]  /*06a0*/  ISETP.GE.AND P0, PT, R25, 0x1, PT ;  /* 0x000000011900780c */ /* 0x000fe20003f06270 */
[----:B0-----:R-:W-:-:S12]  /*06b0*/  HFMA2 R3, -RZ, RZ, 0, 0 ;  /* 0x00000000ff037431 */ /* 0x001fd800000001ff */
[----:B------:R-:W-:Y:S05]  /*06c0*/  @!P0 BRA `(.L_x_10) ;  /* 0x0000000400588947 */ /* 0x000fea0003800000 */
[C---:B------:R-:W-:Y:S01]  /*06d0*/  ISETP.GE.U32.AND P0, PT, R25.reuse, 0x10, PT ;  /* 0x000000101900780c */ /* 0x040fe20003f06070 */
[----:B------:R-:W-:Y:S01]  /*06e0*/  IMAD.MOV.U32 R0, RZ, RZ, RZ ;  /* 0x000000ffff007224 */ /* 0x000fe200078e00ff */
[----:B------:R-:W-:Y:S01]  /*06f0*/  LOP3.LUT R28, R25, 0xf, RZ, 0xc0, !PT ;  /* 0x0000000f191c7812 */ /* 0x000fe200078ec0ff */
[----:B------:R-:W-:-:S03]  /*0700*/  IMAD.MOV.U32 R3, RZ, RZ, RZ ;  /* 0x000000ffff037224 */ /* 0x000fc600078e00ff */
[----:B------:R-:W-:-:S07]  /*0710*/  ISETP.NE.AND P1, PT, R28, RZ, PT ;  /* 0x000000ff1c00720c */ /* 0x000fce0003f25270 */
[----:B------:R-:W-:Y:S06]  /*0720*/  @!P0 BRA `(.L_x_11) ;  /* 0x0000000000888947 */ /* 0x000fec0003800000 */
[----:B------:R-:W-:Y:S01]  /*0730*/  BSSY.RECONVERGENT B0, `(.L_x_11) ;  /* 0x0000021000007945 */ /* 0x000fe20003800200 */
[----:B------:R-:W-:Y:S01]  /*0740*/  LOP3.LUT R0, R25, 0x7ffffff0, RZ, 0xc0, !PT ;  /* 0x7ffffff019007812 */ /* 0x000fe200078ec0ff */
[----:B------:R-:W-:Y:S01]  /*0750*/  IMAD.MOV.U32 R7, RZ, RZ, RZ ;  /* 0x000000ffff077224 */ /* 0x000fe200078e00ff */
[----:B------:R-:W-:-:S07]  /*0760*/  MOV R3, RZ ;  /* 0x000000ff00037202 */ /* 0x000fce0000000f00 */
.L_x_12:
[----:B------:R-:W0:Y:S02]  /*0770*/  LDC.64 R4, c[0x0][0x3d0] ;  /* 0x0000f400ff047b82 */ /* 0x000e240000000a00 */
[----:B0-----:R-:W-:-:S05]  /*0780*/  IMAD.WIDE.U32 R4, R7, 0x4, R4 ;  /* 0x0000000407047825 */ /* 0x001fca00078e0004 */
[----:B------:R-:W2:Y:S04]  /*0790*/  LDG.E R2, desc[UR36][R4.64] ;  /* 0x0000002404027981 */ /* 0x000ea8000c1e1900 */
[----:B------:R-:W2:Y:S04]  /*07a0*/  LDG.E R6, desc[UR36][R4.64+0x4] ;  /* 0x0000042404067981 */ /* 0x000ea8000c1e1900 */
[----:B------:R-:W3:Y:S04]  /*07b0*/  LDG.E R9, desc[UR36][R4.64+0x8] ;  /* 0x0000082404097981 */ /* 0x000ee8000c1e1900 */
[----:B------:R-:W3:Y:S04]  /*07c0*/  LDG.E R8, desc[UR36][R4.64+0xc] ;  /* 0x00000c2404087981 */ /* 0x000ee8000c1e1900 */
[----:B------:R-:W4:Y:S04]  /*07d0*/  LDG.E R11, desc[UR36][R4.64+0x10] ;  /* 0x00001024040b7981 */ /* 0x000f28000c1e1900 */
[----:B------:R-:W4:Y:S04]  /*07e0*/  LDG.E R10, desc[UR36][R4.64+0x14] ;  /* 0x00001424040a7981 */ /* 0x000f28000c1e1900 */
[----:B------:R-:W5:Y:S04]  /*07f0*/  LDG.E R13, desc[UR36][R4.64+0x18] ;  /* 0x00001824040d7981 */ /* 0x000f68000c1e1900 */
        /* <DEDUP_REMOVED lines=8> */
[----:B------:R-:W5:Y:S01]  /*0880*/  LDG.E R29, desc[UR36][R4.64+0x3c] ;  /* 0x00003c24041d7981 */ /* 0x000f62000c1e1900 */
[----:B------:R-:W-:-:S05]  /*0890*/  VIADD R7, R7, 0x10 ;  /* 0x0000001007077836 */ /* 0x000fca0000000000 */
[----:B------:R-:W-:Y:S02]  /*08a0*/  ISETP.NE.AND P0, PT, R7, R0, PT ;  /* 0x000000000700720c */ /* 0x000fe40003f05270 */
[----:B--2---:R-:W-:-:S04]  /*08b0*/  IADD3 R2, PT, PT, R6, R2, R3 ;  /* 0x0000000206027210 */ /* 0x004fc80007ffe003 */
[----:B---3--:R-:W-:-:S04]  /*08c0*/  IADD3 R2, PT, PT, R8, R9, R2 ;  /* 0x0000000908027210 */ /* 0x008fc80007ffe002 */
[----:B----4-:R-:W-:-:S04]  /*08d0*/  IADD3 R2, PT, PT, R10, R11, R2 ;  /* 0x0000000b0a027210 */ /* 0x010fc80007ffe002 */
[----:B-----5:R-:W-:-:S04]  /*08e0*/  IADD3 R2, PT, PT, R12, R13, R2 ;  /* 0x0000000d0c027210 */ /* 0x020fc80007ffe002 */
[----:B------:R-:W-:-:S04]  /*08f0*/  IADD3 R2, PT, PT, R14, R15, R2 ;  /* 0x0000000f0e027210 */ /* 0x000fc80007ffe002 */
[----:B------:R-:W-:-:S04]  /*0900*/  IADD3 R2, PT, PT, R20, R19, R2 ;  /* 0x0000001314027210 */ /* 0x000fc80007ffe002 */
[----:B------:R-:W-:-:S04]  /*0910*/  IADD3 R2, PT, PT, R26, R21, R2 ;  /* 0x000000151a027210 */ /* 0x000fc80007ffe002 */
[----:B------:R-:W-:Y:S01]  /*0920*/  IADD3 R3, PT, PT, R29, R27, R2 ;  /* 0x0000001b1d037210 */ /* 0x000fe20007ffe002 */
[----:B------:R-:W-:Y:S06]  /*0930*/  @P0 BRA `(.L_x_12) ;  /* 0xfffffffc008c0947 */ /* 0x000fec000383ffff */
[----:B------:R-:W-:Y:S05]  /*0940*/  BSYNC.RECONVERGENT B0 ;  /* 0x0000000000007941 */ /* 0x000fea0003800200 */
.L_x_11:
[----:B------:R-:W-:Y:S04]  /*0950*/  BSSY.RECONVERGENT B0, `(.L_x_10) ;  /* 0x000002d000007945 */ /* 0x000fe80003800200 */
[----:B------:R-:W-:Y:S05]  /*0960*/  @!P1 BRA `(.L_x_13) ;  /* 0x0000000000ac9947 */ /* 0x000fea0003800000 */
[----:B------:R-:W-:Y:S02]  /*0970*/  ISETP.GE.U32.AND P0, PT, R28, 0x8, PT ;  /* 0x000000081c00780c */ /* 0x000fe40003f06070 */
[----:B------:R-:W-:-:S04]  /*0980*/  LOP3.LUT R13, R25, 0x7, RZ, 0xc0, !PT ;  /* 0x00000007190d7812 */ /* 0x000fc800078ec0ff */
[----:B------:R-:W-:-:S07]  /*0990*/  ISETP.NE.AND P1, PT, R13, RZ, PT ;  /* 0x000000ff0d00720c */ /* 0x000fce0003f25270 */
[----:B------:R-:W-:Y:S06]  /*09a0*/  @!P0 BRA `(.L_x_14) ;  /* 0x00000000003c8947 */ /* 0x000fec0003800000 */
        /* <DEDUP_REMOVED lines=9> */
[----:B------:R-:W5:Y:S01]  /*0a40*/  LDG.E R12, desc[UR36][R4.64+0x1c] ;  /* 0x00001c24040c7981 */ /* 0x000f62000c1e1900 */
[----:B------:R-:W-:Y:S01]  /*0a50*/  VIADD R0, R0, 0x8 ;  /* 0x0000000800007836 */ /* 0x000fe20000000000 */
[----:B--2---:R-:W-:-:S04]  /*0a60*/  IADD3 R2, PT, PT, R6, R2, R3 ;  /* 0x0000000206027210 */ /* 0x004fc80007ffe003 */
[----:B---3--:R-:W-:-:S04]  /*0a70*/  IADD3 R2, PT, PT, R8, R7, R2 ;  /* 0x0000000708027210 */ /* 0x008fc80007ffe002 */
[----:B----4-:R-:W-:-:S04]  /*0a80*/  IADD3 R2, PT, PT, R10, R9, R2 ;  /* 0x000000090a027210 */ /* 0x010fc80007ffe002 */
[----:B-----5:R-:W-:-:S07]  /*0a90*/  IADD3 R3, PT, PT, R12, R11, R2 ;  /* 0x0000000b0c037210 */ /* 0x020fce0007ffe002 */
.L_x_14:
        /* <DEDUP_REMOVED lines=10> */
[----:B------:R-:W3:Y:S01]  /*0b40*/  LDG.E R9, desc[UR36][R4.64+0xc] ;  /* 0x00000c2404097981 */ /* 0x000ee2000c1e1900 */
[----:B------:R-:W-:Y:S01]  /*0b50*/  VIADD R0, R0, 0x4 ;  /* 0x0000000400007836 */ /* 0x000fe20000000000 */
[----:B--2---:R-:W-:-:S04]  /*0b60*/  IADD3 R3, PT, PT, R7, R6, R3 ;  /* 0x0000000607037210 */ /* 0x004fc80007ffe003 */
[----:B---3--:R-:W-:-:S07]  /*0b70*/  IADD3 R3, PT, PT, R9, R8, R3 ;  /* 0x0000000809037210 */ /* 0x008fce0007ffe003 */
.L_x_15:
[----:B------:R-:W-:Y:S05]  /*0b80*/  @!P1 BRA `(.L_x_13) ;  /* 0x0000000000249947 */ /* 0x000fea0003800000 */
[----:B------:R-:W0:Y:S01]  /*0b90*/  LDC.64 R6, c[0x0][0x3d0] ;  /* 0x0000f400ff067b82 */ /* 0x000e220000000a00 */
[----:B------:R-:W-:-:S07]  /*0ba0*/  HFMA2 R9, -RZ, RZ, 0, 0 ;  /* 0x00000000ff097431 */ /* 0x000fce00000001ff */
.L_x_16:
[----:B0-----:R-:W-:-:S06]  /*0bb0*/  IMAD.WIDE.U32 R4, R0, 0x4, R6 ;  /* 0x0000000400047825 */ /* 0x001fcc00078e0006 */
[----:B------:R-:W2:Y:S01]  /*0bc0*/  LDG.E R4, desc[UR36][R4.64] ;  /* 0x0000002404047981 */ /* 0x000ea2000c1e1900 */
[----:B------:R-:W-:Y:S02]  /*0bd0*/  VIADD R9, R9, 0x1 ;  /* 0x0000000109097836 */ /* 0x000fe40000000000 */
[----:B------:R-:W-:-:S03]  /*0be0*/  VIADD R0, R0, 0x1 ;  /* 0x0000000100007836 */ /* 0x000fc60000000000 */
[----:B------:R-:W-:Y:S01]  /*0bf0*/  ISETP.NE.AND P0, PT, R9, R2, PT ;  /* 0x000000020900720c */ /* 0x000fe20003f05270 */
[----:B--2---:R-:W-:-:S12]  /*0c00*/  IMAD.IADD R3, R4, 0x1, R3 ;  /* 0x0000000104037824 */ /* 0x004fd800078e0203 */
[----:B------:R-:W-:Y:S05]  /*0c10*/  @P0 BRA `(.L_x_16) ;  /* 0xfffffffc00e40947 */ /* 0x000fea000383ffff */
.L_x_13:
[----:B------:R-:W-:Y:S05]  /*0c20*/  BSYNC.RECONVERGENT B0 ;  /* 0x0000000000007941 */ /* 0x000fea0003800200 */
.L_x_10:
[-C--:B------:R-:W-:Y:S01]  /*0c30*/  IABS R9, R18.reuse ;  /* 0x0000001200097213 */ /* 0x080fe20000000000 */
[----:B------:R-:W-:Y:S01]  /*0c40*/  BSSY.RECONVERGENT B8, `(.L_x_17) ;  /* 0x0000311000087945 */ /* 0x000fe20003800200 */
[----:B------:R-:W-:Y:S01]  /*0c50*/  IABS R6, R3 ;  /* 0x0000000300067213 */ /* 0x000fe20000000000 */
[----:B------:R-:W-:Y:S01]  /*0c60*/  IMAD.WIDE.U32 R22, R24, 0x8, R22 ;  /* 0x0000000818167825 */ /* 0x000fe200078e0016 */
[----:B------:R-:W0:Y:S01]  /*0c70*/  I2F.RP R0, R9 ;  /* 0x0000000900007306 */ /* 0x000e220000209400 */
[----:B------:R-:W-:Y:S02]  /*0c80*/  IABS R8, R18 ;  /* 0x0000001200087213 */ /* 0x000fe40000000000 */
[----:B------:R-:W-:-:S05]  /*0c90*/  ISETP.GE.AND P2, PT, R3, RZ, PT ;  /* 0x000000ff0300720c */ /* 0x000fca0003f46270 */
[----:B0-----:R-:W0:Y:S02]  /*0ca0*/  MUFU.RCP R0, R0 ;  /* 0x0000000000007308 */ /* 0x001e240000001000 */
[----:B0-----:R-:W-:Y:S02]  /*0cb0*/  IADD3 R4, PT, PT, R0, 0xffffffe, RZ ;  /* 0x0ffffffe00047810 */ /* 0x001fe40007ffe0ff */
[----:B------:R-:W-:-:S04]  /*0cc0*/  IADD3 R0, PT, PT, RZ, -R8, RZ ;  /* 0x80000008ff007210 */ /* 0x000fc80007ffe0ff */
[----:B------:R0:W1:Y:S02]  /*0cd0*/  F2I.FTZ.U32.TRUNC.NTZ R5, R4 ;  /* 0x0000000400057305 */ /* 0x000064000021f000 */
[----:B0-----:R-:W-:Y:S02]  /*0ce0*/  IMAD.MOV.U32 R4, RZ, RZ, RZ ;  /* 0x000000ffff047224 */ /* 0x001fe400078e00ff */
[----:B-1----:R-:W-:-:S04]  /*0cf0*/  IMAD.MOV R2, RZ, RZ, -R5 ;  /* 0x000000ffff027224 */ /* 0x002fc800078e0a05 */
[----:B------:R-:W-:Y:S02]  /*0d00*/  IMAD R7, R2, R9, RZ ;  /* 0x0000000902077224 */ /* 0x000fe400078e02ff */
[----:B------:R-:W-:Y:S02]  /*0d10*/  IMAD.MOV.U32 R2, RZ, RZ, R6 ;  /* 0x000000ffff027224 */ /* 0x000fe400078e0006 */
[----:B------:R-:W-:-:S06]  /*0d20*/  IMAD.HI.U32 R5, R5, R7, R4 ;  /* 0x0000000705057227 */ /* 0x000fcc00078e0004 */
[----:B------:R-:W-:-:S04]  /*0d30*/  IMAD.HI.U32 R5, R5, R2, RZ ;  /* 0x0000000205057227 */ /* 0x000fc800078e00ff */
[----:B------:R-:W-:Y:S01]  /*0d40*/  IMAD R0, R5, R0, R2 ;  /* 0x0000000005007224 */ /* 0x000fe200078e0202 */
[----:B------:R-:W-:-:S04]  /*0d50*/  LOP3.LUT R2, RZ, R18, RZ, 0x33, !PT ;  /* 0x00000012ff027212 */ /* 0x000fc800078e33ff */
[----:B------:R-:W-:-:S13]  /*0d60*/  ISETP.GT.U32.AND P0, PT, R9, R0, PT ;  /* 0x000000000900720c */ /* 0x000fda0003f04070 */
[----:B------:R-:W-:-:S04]  /*0d70*/  @!P0 IMAD.IADD R0, R0, 0x1, -R9 ;  /* 0x0000000100008824 */ /* 0x000fc800078e0a09 */
[----:B------:R-:W-:Y:S01]  /*0d80*/  IMAD.IADD R7, R0, 0x1, -R9 ;  /* 0x0000000100077824 */ /* 0x000fe200078e0a09 */
[----:B------:R-:W-:-:S04]  /*0d90*/  ISETP.GT.U32.AND P1, PT, R9, R0, PT ;  /* 0x000000000900720c */ /* 0x000fc80003f24070 */
[----:B------:R-:W-:Y:S02]  /*0da0*/  SEL R7, R7, R0, !P1 ;  /* 0x0000000007077207 */ /* 0x000fe40004800000 */
[----:B------:R-:W-:-:S03]  /*0db0*/  ISETP.NE.AND P1, PT, R18, RZ, PT ;  /* 0x000000ff1200720c */ /* 0x000fc60003f25270 */
[----:B------:R-:W-:-:S05]  /*0dc0*/  @!P2 IMAD.MOV R7, RZ, RZ, -R7 ;  /* 0x000000ffff07a224 */ /* 0x000fca00078e0a07 */
[----:B------:R-:W-:-:S04]  /*0dd0*/  SEL R7, R2, R7, !P1 ;  /* 0x0000000702077207 */ /* 0x000fc80004800000 */
[----:B------:R-:W-:-:S13]  /*0de0*/  ISETP.NE.AND P2, PT, R7, RZ, PT ;  /* 0x000000ff0700720c */ /* 0x000fda0003f45270 */
[----:B------:R-:W-:Y:S05]  /*0df0*/  @P2 BRA `(.L_x_18) ;  /* 0x0000002c00cc2947 */ /* 0x000fea0003800000 */
[----:B------:R-:W-:Y:S02]  /*0e00*/  ISETP.GE.U32.AND P2, PT, R0, R9, PT ;  /* 0x000000090000720c */ /* 0x000fe40003f46070 */
[----:B------:R-:W-:Y:S02]  /*0e10*/  LOP3.LUT R3, R3, R18, RZ, 0x3c, !PT ;  /* 0x0000001203037212 */ /* 0x000fe400078e3cff */
[----:B------:R-:W-:Y:S02]  /*0e20*/  MOV R0, 0x0 ;  /* 0x0000000000007802 */ /* 0x000fe40000000f00 */
[----:B------:R-:W-:Y:S02]  /*0e30*/  ISETP.GE.AND P3, PT, R3, RZ, PT ;  /* 0x000000ff0300720c */ /* 0x000fe40003f66270 */
[----:B------:R-:W-:Y:S01]  /*0e40*/  @!P0 IADD3 R5, PT, PT, R5, 0x1, RZ ;  /* 0x0000000105058810 */ /* 0x000fe20007ffe0ff */
[----:B------:R0:W1:Y:S04]  /*0e50*/  LDC.64 R6, c[0x4][R0] ;  /* 0x0100000000067b82 */ /* 0x0000680000000a00 */
[----:B------:R-:W-:-:S06]  /*0e60*/  @P2 VIADD R5, R5, 0x1 ;  /* 0x0000000105052836 */ /* 0x000fcc0000000000 */
[----:B------:R-:W-:-:S05]  /*0e70*/  @!P3 IMAD.MOV R5, RZ, RZ, -R5 ;  /* 0x000000ffff05b224 */ /* 0x000fca00078e0a05 */
[----:B------:R-:W-:-:S05]  /*0e80*/  SEL R2, R2, R5, !P1 ;  /* 0x0000000502027207 */ /* 0x000fca0004800000 */
[----:B------:R-:W-:-:S04]  /*0e90*/  VIADD R30, R2, 0x1 ;  /* 0x00000001021e7836 */ /* 0x000fc80000000000 */
[----:B0-----:R-:W-:-:S07]  /*0ea0*/  IMAD.WIDE R4, R30, 0x8, RZ ;  /* 0x000000081e047825 */ /* 0x001fce00078e02ff */
[----:B------:R-:W-:-:S07]  /*0eb0*/  LEPC R20, `(.L_x_19) ;  /* 0x000000001014794e */ /* 0x000fce0000000000 */
[----:B-1----:R-:W-:Y:S05]  /*0ec0*/  CALL.ABS.NOINC R6 ;  /* 0x0000000006007343 */ /* 0x002fea0003c00000 */
.L_x_19:
[----:B------:R-:W-:Y:S01]  /*0ed0*/  ISETP.GE.AND P0, PT, R2, RZ, PT ;  /* 0x000000ff0200720c */ /* 0x000fe20003f06270 */
[----:B------:R-:W-:Y:S01]  /*0ee0*/  BSSY.RECONVERGENT B7, `(.L_x_20) ;  /* 0x000009a000077945 */ /* 0x000fe20003800200 */
[----:B------:R-:W-:Y:S01]  /*0ef0*/  MOV R18, R4 ;  /* 0x0000000400127202 */ /* 0x000fe20000000f00 */
[----:B------:R-:W-:-:S10]  /*0f00*/  IMAD.MOV.U32 R19, RZ, RZ, R5 ;  /* 0x000000ffff137224 */ /* 0x000fd400078e0005 */
[----:B------:R-:W-:Y:S05]  /*0f10*/  @!P0 BRA `(.L_x_21) ;  /* 0x0000000800588947 */ /* 0x000fea0003800000 */
[----:B------:R-:W-:Y:S01]  /*0f20*/  ISETP.GE.U32.AND P0, PT, R2, 0x7, PT ;  /* 0x000000070200780c */ /* 0x000fe20003f06070 */
[----:B------:R-:W-:Y:S01]  /*0f30*/  BSSY.RECONVERGENT B6, `(.L_x_22) ;  /* 0x000004a000067945 */ /* 0x000fe20003800200 */
[----:B------:R-:W-:Y:S01]  /*0f40*/  IADD3 R26, P1, PT, R16, 0x4, RZ ;  /* 0x00000004101a7810 */ /* 0x000fe20007f3e0ff */
[----:B------:R-:W-:-:S04]  /*0f50*/  IMAD.MOV.U32 R29, RZ, RZ, RZ ;  /* 0x000000ffff1d7224 */ /* 0x000fc800078e00ff */
[----:B------:R-:W-:-:S06]  /*0f60*/  IMAD.X R27, RZ, RZ, R17, P1 ;  /* 0x000000ffff1b7224 */ /* 0x000fcc00008e0611 */
[----:B------:R-:W-:Y:S05]  /*0f70*/  @!P0 BRA `(.L_x_23) ;  /* 0x0000000400148947 */ /* 0x000fea0003800000 */
[----:B------:R-:W-:Y:S01]  /*0f80*/  HFMA2 R31, -RZ, RZ, 0, 0 ;  /* 0x00000000ff1f7431 */ /* 0x000fe200000001ff */
[----:B------:R-:W-:-:S07]  /*0f90*/  LOP3.LUT R29, R30, 0x7ffffff8, RZ, 0xc0, !PT ;  /* 0x7ffffff81e1d7812 */ /* 0x000fce00078ec0ff */
.L_x_32:
[----:B------:R-:W-:Y:S01]  /*0fa0*/  MOV R28, 0x0 ;  /* 0x00000000001c7802 */ /* 0x000fe20000000f00 */
[----:B------:R-:W-:Y:S02]  /*0fb0*/  IMAD.MOV.U32 R4, RZ, RZ, R26 ;  /* 0x000000ffff047224 */ /* 0x000fe400078e001a */
[----:B------:R-:W-:Y:S01]  /*0fc0*/  IMAD.MOV.U32 R5, RZ, RZ, R27 ;  /* 0x000000ffff057224 */ /* 0x000fe200078e001b */
[----:B------:R0:W1:Y:S06]  /*0fd0*/  LDC.64 R6, c[0x4][R28] ;  /* 0x010000001c067b82 */ /* 0x00006c0000000a00 */
[----:B------:R-:W-:-:S07]  /*0fe0*/  LEPC R20, `(.L_x_24) ;  /* 0x000000001014794e */ /* 0x000fce0000000000 */
[----:B01----:R-:W-:Y:S05]  /*0ff0*/  CALL.ABS.NOINC R6 ;  /* 0x0000000006007343 */ /* 0x003fea0003c00000 */
.L_x_24:
[----:B------:R-:W-:Y:S01]  /*1000*/  IMAD.WIDE.U32 R16, R31, 0x8, R18 ;  /* 0x000000081f107825 */ /* 0x000fe200078e0012 */
[----:B------:R-:W-:Y:S01]  /*1010*/  MOV R9, R5 ;  /* 0x0000000500097202 */ /* 0x000fe20000000f00 */
[----:B------:R0:W1:Y:S02]  /*1020*/  LDC.64 R6, c[0x4][R28] ;  /* 0x010000001c067b82 */ /* 0x0000640000000a00 */
[----:B------:R-:W-:Y:S02]  /*1030*/  IMAD.MOV.U32 R8, RZ, RZ, R4 ;  /* 0x000000ffff087224 */ /* 0x000fe400078e0004 */
[----:B------:R-:W-:Y:S02]  /*1040*/  IMAD.MOV.U32 R4, RZ, RZ, R26 ;  /* 0x000000ffff047224 */ /* 0x000fe400078e001a */
[----:B------:R-:W-:Y:S01]  /*1050*/  IMAD.MOV.U32 R5, RZ, RZ, R27 ;  /* 0x000000ffff057224 */ /* 0x000fe200078e001b */
[----:B------:R0:W-:Y:S06]  /*1060*/  ST.E.64 desc[UR36][R16.64], R8 ;  /* 0x0000000810007985 */ /* 0x0001ec000c101b24 */
[----:B------:R-:W-:-:S07]  /*1070*/  LEPC R20, `(.L_x_25) ;  /* 0x000000001014794e */ /* 0x000fce0000000000 */
[----:B01----:R-:W-:Y:S05]  /*1080*/  CALL.ABS.NOINC R6 ;  /* 0x0000000006007343 */ /* 0x003fea0003c00000 */
.L_x_25:
[----:B------:R-:W-:Y:S01]  /*1090*/  IMAD.MOV.U32 R8, RZ, RZ, R4 ;  /* 0x000000ffff087224 */ /* 0x000fe200078e0004 */
[----:B------:R-:W-:Y:S01]  /*10a0*/  MOV R9, R5 ;  /* 0x0000000500097202 */ /* 0x000fe20000000f00 */
[----:B------:R0:W1:Y:S01]  /*10b0*/  LDC.64 R6, c[0x4][R28] ;  /* 0x010000001c067b82 */ /* 0x0000620000000a00 */
[----:B------:R-:W-:Y:S02]  /*10c0*/  IMAD.MOV.U32 R4, RZ, RZ, R26 ;  /* 0x000000ffff047224 */ /* 0x000fe400078e001a */
[----:B------:R-:W-:Y:S01]  /*10d0*/  IMAD.MOV.U32 R5, RZ, RZ, R27 ;  /* 0x000000ffff057224 */ /* 0x000fe200078e001b */
[----:B------:R0:W-:Y:S06]  /*10e0*/  ST.E.64 desc[UR36][R16.64+0x8], R8 ;  /* 0x0000080810007985 */ /* 0x0001ec000c101b24 */
[----:B------:R-:W-:-:S07]  /*10f0*/  LEPC R20, `(.L_x_26) ;  /* 0x000000001014794e */ /* 0x000fce0000000000 */
[----:B01----:R-:W-:Y:S05]  /*1100*/  CALL.ABS.NOINC R6 ;  /* 0x0000000006007343 */ /* 0x003fea0003c00000 */
.L_x_26:
        /* <DEDUP_REMOVED lines=8> */
.L_x_27:
        /* <DEDUP_REMOVED lines=8> */
.L_x_28:
        /* <DEDUP_REMOVED lines=8> */
.L_x_29:
        /* <DEDUP_REMOVED lines=8> */
.L_x_30:
[----:B------:R-:W-:Y:S01]  /*1310*/  MOV R6, R4 ;  /* 0x0000000400067202 */ /* 0x000fe20000000f00 */
[----:B------:R-:W-:Y:S01]  /*1320*/  IMAD.MOV.U32 R7, RZ, RZ, R5 ;  /* 0x000000ffff077224 */ /* 0x000fe200078e0005 */
[----:B------:R0:W1:Y:S01]  /*1330*/  LDC.64 R8, c[0x4][R28] ;  /* 0x010000001c087b82 */ /* 0x0000620000000a00 */
[----:B------:R-:W-:Y:S01]  /*1340*/  IMAD.MOV.U32 R4, RZ, RZ, R26 ;  /* 0x000000ffff047224 */ /* 0x000fe200078e001a */
[----:B------:R-:W-:Y:S02]  /*1350*/  MOV R5, R27 ;  /* 0x0000001b00057202 */ /* 0x000fe40000000f00 */
[----:B------:R0:W-:Y:S05]  /*1360*/  ST.E.64 desc[UR36][R16.64+0x30], R6 ;  /* 0x0000300610007985 */ /* 0x0001ea000c101b24 */
[----:B------:R-:W-:-:S07]  /*1370*/  LEPC R20, `(.L_x_31) ;  /* 0x000000001014794e */ /* 0x000fce0000000000 */
[----:B01----:R-:W-:Y:S05]  /*1380*/  CALL.ABS.NOINC R8 ;  /* 0x0000000008007343 */ /* 0x003fea0003c00000 */
.L_x_31:
[----:B------:R0:W-:Y:S01]  /*1390*/  ST.E.64 desc[UR36][R16.64+0x38], R4 ;  /* 0x0000380410007985 */ /* 0x0001e2000c101b24 */
[----:B------:R-:W-:-:S05]  /*13a0*/  VIADD R31, R31, 0x8 ;  /* 0x000000081f1f7836 */ /* 0x000fca0000000000 */
[----:B------:R-:W-:-:S13]  /*13b0*/  ISETP.NE.AND P0, PT, R31, R29, PT ;  /* 0x0000001d1f00720c */ /* 0x000fda0003f05270 */
[----:B0-----:R-:W-:Y:S05]  /*13c0*/  @P0 BRA `(.L_x_32) ;  /* 0xfffffff800f40947 */ /* 0x001fea000383ffff */
.L_x_23:
[----:B------:R-:W-:Y:S05]  /*13d0*/  BSYNC.RECONVERGENT B6 ;  /* 0x0000000000067941 */ /* 0x000fea0003800200 */
.L_x_22:
[----:B------:R-:W-:-:S04]  /*13e0*/  LOP3.LUT R0, R30, 0x7, RZ, 0xc0, !PT ;  /* 0x000000071e007812 */ /* 0x000fc800078ec0ff */
[----:B------:R-:W-:-:S13]  /*13f0*/  ISETP.NE.AND P0, PT, R0, RZ, PT ;  /* 0x000000ff0000720c */ /* 0x000fda0003f05270 */
[----:B------:R-:W-:Y:S05]  /*1400*/  @!P0 BRA `(.L_x_21) ;  /* 0x00000004001c8947 */ /* 0x000fea0003800000 */
[----:B------:R-:W-:Y:S01]  /*1410*/  ISETP.GE.U32.AND P0, PT, R0, 0x4, PT ;  /* 0x000000040000780c */ /* 0x000fe20003f06070 */
[----:B------:R-:W-:-:S12]  /*1420*/  BSSY.RECONVERGENT B6, `(.L_x_33) ;  /* 0x0000023000067945 */ /* 0x000fd80003800200 */
[----:B------:R-:W-:Y:S05]  /*1430*/  @!P0 BRA `(.L_x_34) ;  /* 0x0000000000848947 */ /* 0x000fea0003800000 */
[----:B------:R-:W-:Y:S01]  /*1440*/  MOV R28, 0x0 ;  /* 0x00000000001c7802 */ /* 0x000fe20000000f00 */
[----:B------:R-:W-:Y:S01]  /*1450*/  IMAD.MOV.U32 R4, RZ, RZ, R26 ;  /* 0x000000ffff047224 */ /* 0x000fe200078e001a */
[----:B------:R-:W-:Y:S02]  /*1460*/  MOV R5, R27 ;  /* 0x0000001b00057202 */ /* 0x000fe40000000f00 */
[----:B------:R0:W1:Y:S05]  /*1470*/  LDC.64 R6, c[0x4][R28] ;  /* 0x010000001c067b82 */ /* 0x00006a0000000a00 */
[----:B------:R-:W-:-:S07]  /*1480*/  LEPC R20, `(.L_x_35) ;  /* 0x000000001014794e */ /* 0x000fce0000000000 */
[----:B01----:R-:W-:Y:S05]  /*1490*/  CALL.ABS.NOINC R6 ;  /* 0x0000000006007343 */ /* 0x003fea0003c00000 */
.L_x_35:
[----:B------:R-:W-:Y:S01]  /*14a0*/  IMAD.WIDE.U32 R16, R29, 0x8, R18 ;  /* 0x000000081d107825 */ /* 0x000fe200078e0012 */
[----:B------:R0:W1:Y:S03]  /*14b0*/  LDC.64 R8, c[0x4][R28] ;  /* 0x010000001c087b82 */ /* 0x0000660000000a00 */
[----:B------:R-:W-:Y:S01]  /*14c0*/  IMAD.MOV.U32 R6, RZ, RZ, R4 ;  /* 0x000000ffff067224 */ /* 0x000fe200078e0004 */
[----:B------:R-:W-:Y:S01]  /*14d0*/  MOV R4, R26 ;  /* 0x0000001a00047202 */ /* 0x000fe20000000f00 */
[----:B------:R-:W-:Y:S02]  /*14e0*/  IMAD.MOV.U32 R7, RZ, RZ, R5 ;  /* 0x000000ffff077224 */ /* 0x000fe400078e0005 */
[----:B------:R-:W-:-:S03]  /*14f0*/  IMAD.MOV.U32 R5, RZ, RZ, R27 ;  /* 0x000000ffff057224 */ /* 0x000fc600078e001b */
[----:B------:R0:W-:Y:S04]  /*1500*/  ST.E.64 desc[UR36][R16.64], R6 ;  /* 0x0000000610007985 */ /* 0x0001e8000c101b24 */
[----:B------:R-:W-:-:S07]  /*1510*/  LEPC R20, `(.L_x_36) ;  /* 0x000000001014794e */ /* 0x000fce0000000000 */
[----:B01----:R-:W-:Y:S05]  /*1520*/  CALL.ABS.NOINC R8 ;  /* 0x0000000008007343 */ /* 0x003fea0003c00000 */
.L_x_36:
        /* <DEDUP_REMOVED lines=8> */
.L_x_37:
        /* <DEDUP_REMOVED lines=8> */
.L_x_38:
[----:B------:R0:W-:Y:S01]  /*1630*/  ST.E.64 desc[UR36][R16.64+0x18], R4 ;  /* 0x0000180410007985 */ /* 0x0001e2000c101b24 */
[----:B------:R-:W-:-:S07]  /*1640*/  VIADD R29, R29, 0x4 ;  /* 0x000000041d1d7836 */ /* 0x000fce0000000000 */
.L_x_34:
[----:B------:R-:W-:Y:S05]  /*1650*/  BSYNC.RECONVERGENT B6 ;  /* 0x0000000000067941 */ /* 0x000fea0003800200 */
.L_x_33:
[----:B------:R-:W-:-:S13]  /*1660*/  LOP3.LUT P0, R30, R30, 0x3, RZ, 0xc0, !PT ;  /* 0x000000031e1e7812 */ /* 0x000fda000780c0ff */
[----:B------:R-:W-:Y:S05]  /*1670*/  @!P0 BRA `(.L_x_21) ;  /* 0x0000000000808947 */ /* 0x000fea0003800000 */
[----:B------:R-:W-:Y:S01]  /*1680*/  ISETP.NE.AND P0, PT, R30, 0x1, PT ;  /* 0x000000011e00780c */ /* 0x000fe20003f05270 */
[----:B------:R-:W-:-:S12]  /*1690*/  BSSY.RECONVERGENT B6, `(.L_x_39) ;  /* 0x0000013000067945 */ /* 0x000fd80003800200 */
[----:B------:R-:W-:Y:S05]  /*16a0*/  @!P0 BRA `(.L_x_40) ;  /* 0x0000000000448947 */ /* 0x000fea0003800000 */
[----:B------:R-:W-:Y:S01]  /*16b0*/  MOV R28, 0x0 ;  /* 0x00000000001c7802 */ /* 0x000fe20000000f00 */
[----:B0-----:R-:W-:Y:S01]  /*16c0*/  IMAD.MOV.U32 R4, RZ, RZ, R26 ;  /* 0x000000ffff047224 */ /* 0x001fe200078e001a */
[----:B------:R-:W-:Y:S02]  /*16d0*/  MOV R5, R27 ;  /* 0x0000001b00057202 */ /* 0x000fe40000000f00 */
[----:B------:R0:W1:Y:S05]  /*16e0*/  LDC.64 R6, c[0x4][R28] ;  /* 0x010000001c067b82 */ /* 0x00006a0000000a00 */
[----:B------:R-:W-:-:S07]  /*16f0*/  LEPC R20, `(.L_x_41) ;  /* 0x000000001014794e */ /* 0x000fce0000000000 */
[----:B01----:R-:W-:Y:S05]  /*1700*/  CALL.ABS.NOINC R6 ;  /* 0x0000000006007343 */ /* 0x003fea0003c00000 */
.L_x_41:
        /* <DEDUP_REMOVED lines=9> */
.L_x_42:
[----:B------:R1:W-:Y:S01]  /*17a0*/  ST.E.64 desc[UR36][R16.64+0x8], R4 ;  /* 0x0000080410007985 */ /* 0x0003e2000c101b24 */
[----:B------:R-:W-:-:S07]  /*17b0*/  VIADD R29, R29, 0x2 ;  /* 0x000000021d1d7836 */ /* 0x000fce0000000000 */
.L_x_40:
[----:B------:R-:W-:Y:S05]  /*17c0*/  BSYNC.RECONVERGENT B6 ;  /* 0x0000000000067941 */ /* 0x000fea0003800200 */
.L_x_39:
[----:B------:R-:W-:-:S04]  /*17d0*/  LOP3.LUT R0, R2, 0x1, RZ, 0xc0, !PT ;  /* 0x0000000102007812 */ /* 0x000fc800078ec0ff */
[----:B------:R-:W-:-:S13]  /*17e0*/  ISETP.NE.U32.AND P0, PT, R0, 0x1, PT ;  /* 0x000000010000780c */ /* 0x000fda0003f05070 */
[----:B------:R-:W-:Y:S05]  /*17f0*/  @!P0 BRA `(.L_x_21) ;  /* 0x0000000000208947 */ /* 0x000fea0003800000 */
[----:B------:R-:W-:Y:S01]  /*1800*/  MOV R0, 0x0 ;  /* 0x0000000000007802 */ /* 0x000fe20000000f00 */
[----:B01----:R-:W-:Y:S01]  /*1810*/  IMAD.MOV.U32 R5, RZ, RZ, R27 ;  /* 0x000000ffff057224 */ /* 0x003fe200078e001b */
[----:B------:R-:W-:Y:S02]  /*1820*/  MOV R4, R26 ;  /* 0x0000001a00047202 */ /* 0x000fe40000000f00 */
[----:B------:R0:W1:Y:S05]  /*1830*/  LDC.64 R6, c[0x4][R0] ;  /* 0x0100000000067b82 */ /* 0x00006a0000000a00 */
[----:B------:R-:W-:-:S07]  /*1840*/  LEPC R20, `(.L_x_43) ;  /* 0x000000001014794e */ /* 0x000fce0000000000 */
[----:B01----:R-:W-:Y:S05]  /*1850*/  CALL.ABS.NOINC R6 ;  /* 0x0000000006007343 */ /* 0x003fea0003c00000 */
.L_x_43:
[----:B------:R-:W-:-:S05]  /*1860*/  IMAD.WIDE.U32 R6, R29, 0x8, R18 ;  /* 0x000000081d067825 */ /* 0x000fca00078e0012 */
[----:B------:R2:W-:Y:S02]  /*1870*/  ST.E.64 desc[UR36][R6.64], R4 ;  /* 0x0000000406007985 */ /* 0x0005e4000c101b24 */
.L_x_21:
[----:B------:R-:W-:Y:S05]  /*1880*/  BSYNC.RECONVERGENT B7 ;  /* 0x0000000000077941 */ /* 0x000fea0003800200 */
.L_x_20:
[----:B------:R-:W-:-:S13]  /*1890*/  ISETP.GT.AND P0, PT, R25, RZ, PT ;  /* 0x000000ff1900720c */ /* 0x000fda0003f04270 */
[----:B------:R-:W-:Y:S05]  /*18a0*/  @P0 BRA `(.L_x_44) ;  /* 0x0000000000e00947 */ /* 0x000fea0003800000 */
[----:B------:R-:W-:-:S13]  /*18b0*/  ISETP.GT.AND P0, PT, R25, -0x1, PT ;  /* 0xffffffff1900780c */ /* 0x000fda0003f04270 */
[----:B------:R-:W-:Y:S05]  /*18c0*/  @!P0 BRA `(.L_x_45) ;  /* 0x0000000000cc8947 */ /* 0x000fea0003800000 */
[----:B012---:R-:W2:Y:S01]  /*18d0*/  LD.E.64 R4, desc[UR36][R18.64] ;  /* 0x0000002412047980 */ /* 0x007ea2000c101b00 */
[----:B------:R-:W-:Y:S01]  /*18e0*/  IMAD.MOV.U32 R3, RZ, RZ, 0x1 ;  /* 0x00000001ff037424 */ /* 0x000fe200078e00ff */
[----:B------:R-:W-:-:S04]  /*18f0*/  ISETP.GE.AND P0, PT, R2, 0x1, PT ;  /* 0x000000010200780c */ /* 0x000fc80003f06270 */
[----:B--2---:R0:W-:Y:S09]  /*1900*/  ST.E desc[UR36][R4.64], R3 ;  /* 0x0000000304007985 */ /* 0x0041f2000c101924 */
[----:B------:R-:W-:Y:S05]  /*1910*/  @!P0 BRA `(.L_x_46) ;  /* 0x0000002000f48947 */ /* 0x000fea0003800000 */
[C---:B------:R-:W-:Y:S01]  /*1920*/  ISETP.GE.U32.AND P0, PT, R2.reuse, 0x4, PT ;  /* 0x000000040200780c */ /* 0x040fe20003f06070 */
[----:B------:R-:W-:Y:S01]  /*1930*/  BSSY.RECONVERGENT B0, `(.L_x_47) ;  /* 0x000001c000007945 */ /* 0x000fe20003800200 */
[----:B0-----:R-:W-:Y:S01]  /*1940*/  HFMA2 R3, -RZ, RZ, 0, 5.9604644775390625e-08 ;  /* 0x00000001ff037431 */ /* 0x001fe200000001ff */
[----:B------:R-:W-:-:S10]  /*1950*/  LOP3.LUT R15, R2, 0x3, RZ, 0xc0, !PT ;  /* 0x00000003020f7812 */ /* 0x000fd400078ec0ff */
[----:B------:R-:W-:Y:S05]  /*1960*/  @!P0 BRA `(.L_x_48) ;  /* 0x0000000000608947 */ /* 0x000fea0003800000 */
[----:B------:R-:W-:Y:S01]  /*1970*/  LOP3.LUT R0, R2, 0x7ffffffc, RZ, 0xc0, !PT ;  /* 0x7ffffffc02007812 */ /* 0x000fe200078ec0ff */
[----:B------:R-:W-:Y:S01]  /*1980*/  BSSY.RECONVERGENT B1, `(.L_x_49) ;  /* 0x0000015000017945 */ /* 0x000fe20003800200 */
[----:B------:R-:W-:Y:S01]  /*1990*/  IADD3 R13, P0, PT, R18, 0x10, RZ ;  /* 0x00000010120d7810 */ /* 0x000fe20007f1e0ff */
[----:B------:R-:W-:Y:S02]  /*19a0*/  IMAD.MOV.U32 R12, RZ, RZ, RZ ;  /* 0x000000ffff0c7224 */ /* 0x000fe400078e00ff */
[----:B------:R-:W-:Y:S01]  /*19b0*/  IMAD.MOV R0, RZ, RZ, -R0 ;  /* 0x000000ffff007224 */ /* 0x000fe200078e0a00 */
[----:B------:R-:W-:-:S09]  /*19c0*/  IADD3.X R14, PT, PT, RZ, R19, RZ, P0, !PT ;  /* 0x00000013ff0e7210 */ /* 0x000fd200007fe4ff */
.L_x_50:
[----:B------:R-:W-:Y:S02]  /*19d0*/  IMAD.MOV.U32 R10, RZ, RZ, R13 ;  /* 0x000000ffff0a7224 */ /* 0x000fe400078e000d */
[----:B------:R-:W-:-:S05]  /*19e0*/  IMAD.MOV.U32 R11, RZ, RZ, R14 ;  /* 0x000000ffff0b7224 */ /* 0x000fca00078e000e */
[----:B0-----:R-:W2:Y:S04]  /*19f0*/  LD.E.64 R2, desc[UR36][R10.64+-0x8] ;  /* 0xfffff8240a027980 */ /* 0x001ea8000c101b00 */
[----:B--2---:R0:W-:Y:S04]  /*1a00*/  ST.E desc[UR36][R2.64], RZ ;  /* 0x000000ff02007985 */ /* 0x0041e8000c101924 */
[----:B------:R-:W2:Y:S04]  /*1a10*/  LD.E.64 R4, desc[UR36][R10.64] ;  /* 0x000000240a047980 */ /* 0x000ea8000c101b00 */
[----:B--2---:R0:W-:Y:S04]  /*1a20*/  ST.E desc[UR36][R4.64], RZ ;  /* 0x000000ff04007985 */ /* 0x0041e8000c101924 */
[----:B------:R-:W2:Y:S04]  /*1a30*/  LD.E.64 R6, desc[UR36][R10.64+0x8] ;  /* 0x000008240a067980 */ /* 0x000ea8000c101b00 */
[----:B--2---:R0:W-:Y:S04]  /*1a40*/  ST.E desc[UR36][R6.64], RZ ;  /* 0x000000ff06007985 */ /* 0x0041e8000c101924 */
[----:B------:R-:W2:Y:S01]  /*1a50*/  LD.E.64 R8, desc[UR36][R10.64+0x10] ;  /* 0x000010240a087980 */ /* 0x000ea2000c101b00 */
[----:B------:R-:W-:Y:S01]  /*1a60*/  IADD3 R0, PT, PT, R0, 0x4, RZ ;  /* 0x0000000400007810 */ /* 0x000fe20007ffe0ff */
[----:B------:R-:W-:Y:S01]  /*1a70*/  VIADD R12, R12, 0x4 ;  /* 0x000000040c0c7836 */ /* 0x000fe20000000000 */
[----:B------:R-:W-:-:S02]  /*1a80*/  IADD3 R13, P1, PT, R10, 0x20, RZ ;  /* 0x000000200a0d7810 */ /* 0x000fc40007f3e0ff */
[----:B------:R-:W-:-:S03]  /*1a90*/  ISETP.NE.AND P0, PT, R0, RZ, PT ;  /* 0x000000ff0000720c */ /* 0x000fc60003f05270 */
[----:B------:R-:W-:Y:S01]  /*1aa0*/  IMAD.X R14, RZ, RZ, R11, P1 ;  /* 0x000000ffff0e7224 */ /* 0x000fe200008e060b */
[----:B--2---:R0:W-:Y:S09]  /*1ab0*/  ST.E desc[UR36][R8.64], RZ ;  /* 0x000000ff08007985 */ /* 0x0041f2000c101924 */
[----:B------:R-:W-:Y:S05]  /*1ac0*/  @P0 BRA `(.L_x_50) ;  /* 0xfffffffc00c00947 */ /* 0x000fea000383ffff */
[----:B------:R-:W-:Y:S05]  /*1ad0*/  BSYNC.RECONVERGENT B1 ;  /* 0x0000000000017941 */ /* 0x000fea0003800200 */
.L_x_49:
[----:B0-----:R-:W-:-:S07]  /*1ae0*/  IADD3 R3, PT, PT, R12, 0x1, RZ ;  /* 0x000000010c037810 */ /* 0x001fce0007ffe0ff */
.L_x_48:
[----:B------:R-:W-:Y:S05]  /*1af0*/  BSYNC.RECONVERGENT B0 ;  /* 0x0000000000007941 */ /* 0x000fea0003800200 */
.L_x_47:
[----:B------:R-:W-:Y:S01]  /*1b00*/  ISETP.NE.AND P0, PT, R15, RZ, PT ;  /* 0x000000ff0f00720c */ /* 0x000fe20003f05270 */
[----:B------:R-:W-:-:S12]  /*1b10*/  BSSY.RECONVERGENT B0, `(.L_x_51) ;  /* 0x000000d000007945 */ /* 0x000fd80003800200 */
[----:B------:R-:W-:Y:S05]  /*1b20*/  @!P0 BRA `(.L_x_52) ;  /* 0x00000000002c8947 */ /* 0x000fea0003800000 */
[----:B------:R-:W-:-:S05]  /*1b30*/  IMAD.WIDE.U32 R2, R3, 0x8, R18 ;  /* 0x0000000803027825 */ /* 0x000fca00078e0012 */
[----:B------:R-:W2:Y:S01]  /*1b40*/  LD.E.64 R4, desc[UR36][R2.64] ;  /* 0x0000002402047980 */ /* 0x000ea2000c101b00 */
[----:B------:R-:W-:-:S03]  /*1b50*/  ISETP.NE.AND P0, PT, R15, 0x1, PT ;  /* 0x000000010f00780c */ /* 0x000fc60003f05270 */
[----:B--2---:R0:W-:Y:S10]  /*1b60*/  ST.E desc[UR36][R4.64], RZ ;  /* 0x000000ff04007985 */ /* 0x0041f4000c101924 */
[----:B------:R-:W-:Y:S05]  /*1b70*/  @!P0 BRA `(.L_x_52) ;  /* 0x0000000000188947 */ /* 0x000fea0003800000 */
[----:B0-----:R-:W2:Y:S01]  /*1b80*/  LD.E.64 R4, desc[UR36][R2.64+0x8] ;  /* 0x0000082402047980 */ /* 0x001ea2000c101b00 */
[----:B------:R-:W-:-:S03]  /*1b90*/  ISETP.NE.AND P0, PT, R15, 0x2, PT ;  /* 0x000000020f00780c */ /* 0x000fc60003f05270 */
[----:B--2---:R1:W-:Y:S10]  /*1ba0*/  ST.E desc[UR36][R4.64], RZ ;  /* 0x000000ff04007985 */ /* 0x0043f4000c101924 */
[----:B------:R-:W-:Y:S05]  /*1bb0*/  @!P0 BRA `(.L_x_52) ;  /* 0x0000000000088947 */ /* 0x000fea0003800000 */
[----:B------:R-:W2:Y:S04]  /*1bc0*/  LD.E.64 R2, desc[UR36][R2.64+0x10] ;  /* 0x0000102402027980 */ /* 0x000ea8000c101b00 */
[----:B--2---:R2:W-:Y:S02]  /*1bd0*/  ST.E desc[UR36][R2.64], RZ ;  /* 0x000000ff02007985 */ /* 0x0045e4000c101924 */
.L_x_52:
[----:B------:R-:W-:Y:S05]  /*1be0*/  BSYNC.RECONVERGENT B0 ;  /* 0x0000000000007941 */ /* 0x000fea0003800200 */
.L_x_51:
[----:B------:R-:W-:Y:S05]  /*1bf0*/  BRA `(.L_x_18) ;  /* 0x00000020004c7947 */ /* 0x000fea0003800000 */
.L_x_45:
[----:B------:R-:W-:-:S13]  /*1c00*/  ISETP.GE.AND P0, PT, R2, 0x1, PT ;  /* 0x000000010200780c */ /* 0x000fda0003f06270 */
[----:B------:R-:W-:Y:S05]  /*1c10*/  @!P0 BRA `(.L_x_46) ;  /* 0x0000002000348947 */ /* 0x000fea0003800000 */
[----:B------:R-:W-:Y:S05]  /*1c20*/  BRA `(.L_x_18) ;  /* 0x0000002000407947 */ /* 0x000fea0003800000 */
.L_x_44:
[C---:B--2---:R-:W-:Y:S01]  /*1c30*/  VIADD R7, R25.reuse, 0x1 ;  /* 0x0000000119077836 */ /* 0x044fe20000000000 */
[C---:B------:R-:W-:Y:S01]  /*1c40*/  ISETP.GE.AND P1, PT, R25.reuse, RZ, PT ;  /* 0x000000ff1900720c */ /* 0x040fe20003f26270 */
[----:B------:R-:W-:Y:S01]  /*1c50*/  IMAD.MOV.U32 R31, RZ, RZ, RZ ;  /* 0x000000ffff1f7224 */ /* 0x000fe200078e00ff */
[----:B------:R-:W-:Y:S02]  /*1c60*/  LOP3.LUT R33, R25, 0x3, RZ, 0xc0, !PT ;  /* 0x0000000319217812 */ /* 0x000fe400078ec0ff */
[C---:B------:R-:W-:Y:S02]  /*1c70*/  LOP3.LUT R9, R7.reuse, 0x7, RZ, 0xc0, !PT ;  /* 0x0000000707097812 */ /* 0x040fe400078ec0ff */
[C---:B------:R-:W-:Y:S02]  /*1c80*/  LOP3.LUT R8, R7.reuse, 0xfffffff0, RZ, 0xc0, !PT ;  /* 0xfffffff007087812 */ /* 0x040fe400078ec0ff */
[----:B------:R-:W-:Y:S01]  /*1c90*/  LOP3.LUT R30, R7, 0xf, RZ, 0xc0, !PT ;  /* 0x0000000f071e7812 */ /* 0x000fe200078ec0ff */
[----:B01----:R-:W-:Y:S01]  /*1ca0*/  VIADD R5, R9, 0xffffffff ;  /* 0xffffffff09057836 */ /* 0x003fe20000000000 */
[----:B------:R-:W-:Y:S01]  /*1cb0*/  LOP3.LUT R32, R25, 0x7ffffffc, RZ, 0xc0, !PT ;  /* 0x7ffffffc19207812 */ /* 0x000fe200078ec0ff */
[----:B------:R-:W-:Y:S01]  /*1cc0*/  IMAD.MOV R4, RZ, RZ, -R8 ;  /* 0x000000ffff047224 */ /* 0x000fe200078e0a08 */
[----:B------:R-:W-:-:S02]  /*1cd0*/  ISETP.LT.OR P1, PT, R2, 0x1, !P1 ;  /* 0x000000010200780c */ /* 0x000fc40004f21670 */
[----:B------:R-:W-:Y:S02]  /*1ce0*/  LOP3.LUT R7, R7, 0x3, RZ, 0xc0, !PT ;  /* 0x0000000307077812 */ /* 0x000fe400078ec0ff */
[----:B------:R-:W-:-:S09]  /*1cf0*/  IADD3 R6, PT, PT, R30, -0x1, RZ ;  /* 0xffffffff1e067810 */ /* 0x000fd20007ffe0ff */
.L_x_93:
[----:B------:R-:W-:-:S13]  /*1d00*/  ISETP.GE.AND P0, PT, R25, RZ, PT ;  /* 0x000000ff1900720c */ /* 0x000fda0003f06270 */
[----:B01234-:R-:W-:Y:S05]  /*1d10*/  @!P0 BRA `(.L_x_53) ;  /* 0x00000008003c8947 */ /* 0x01ffea0003800000 */
[----:B------:R-:W-:Y:S02]  /*1d20*/  ISETP.GE.U32.AND P0, PT, R25, 0xf, PT ;  /* 0x0000000f1900780c */ /* 0x000fe40003f06070 */
[----:B------:R-:W-:-:S11]  /*1d30*/  MOV R0, RZ ;  /* 0x000000ff00007202 */ /* 0x000fd60000000f00 */
[----:B------:R-:W-:Y:S05]  /*1d40*/  @!P0 BRA `(.L_x_54) ;  /* 0x0000000400308947 */ /* 0x000fea0003800000 */
[----:B------:R-:W-:Y:S01]  /*1d50*/  BSSY.RECONVERGENT B0, `(.L_x_55) ;  /* 0x000004a000007945 */ /* 0x000fe20003800200 */
[----:B------:R-:W-:Y:S01]  /*1d60*/  IMAD.MOV.U32 R3, RZ, RZ, RZ ;  /* 0x000000ffff037224 */ /* 0x000fe200078e00ff */
[----:B------:R-:W-:Y:S01]  /*1d70*/  MOV R20, R4 ;  /* 0x0000000400147202 */ /* 0x000fe20000000f00 */
[----:B------:R-:W-:-:S07]  /*1d80*/  IMAD.MOV.U32 R0, RZ, RZ, RZ ;  /* 0x000000ffff007224 */ /* 0x000fce00078e00ff */
.L_x_56:
[----:B0-----:R-:W2:Y:S01]  /*1d90*/  LD.E.64 R10, desc[UR36][R18.64] ;  /* 0x00000024120a7980 */ /* 0x001ea2000c101b00 */
[----:B------:R-:W-:Y:S01]  /*1da0*/  IMAD.MOV.U32 R21, RZ, RZ, 0x1 ;  /* 0x00000001ff157424 */ /* 0x000fe200078e00ff */
[----:B--2---:R-:W-:-:S05]  /*1db0*/  IADD3 R10, P0, PT, R10, R3, RZ ;  /* 0x000000030a0a7210 */ /* 0x004fca0007f1e0ff */
[----:B------:R-:W-:-:S05]  /*1dc0*/  IMAD.X R11, R11, 0x1, R0, P0 ;  /* 0x000000010b0b7824 */ /* 0x000fca00000e0600 */
[----:B------:R0:W-:Y:S04]  /*1dd0*/  ST.E desc[UR36][R10.64], R21 ;  /* 0x000000150a007985 */ /* 0x0001e8000c101924 */
[----:B------:R-:W2:Y:S02]  /*1de0*/  LD.E.64 R12, desc[UR36][R18.64] ;  /* 0x00000024120c7980 */ /* 0x000ea4000c101b00 */
[----:B--2---:R-:W-:-:S04]  /*1df0*/  IADD3 R12, P0, PT, R12, R3, RZ ;  /* 0x000000030c0c7210 */ /* 0x004fc80007f1e0ff */
[----:B------:R-:W-:-:S05]  /*1e00*/  IADD3.X R13, PT, PT, R13, R0, RZ, P0, !PT ;  /* 0x000000000d0d7210 */ /* 0x000fca00007fe4ff */
[----:B------:R1:W-:Y:S04]  /*1e10*/  ST.E desc[UR36][R12.64+0x4], R21 ;  /* 0x000004150c007985 */ /* 0x0003e8000c101924 */
[----:B------:R-:W2:Y:S02]  /*1e20*/  LD.E.64 R14, desc[UR36][R18.64] ;  /* 0x00000024120e7980 */ /* 0x000ea4000c101b00 */
[----:B--2---:R-:W-:-:S05]  /*1e30*/  IADD3 R14, P0, PT, R14, R3, RZ ;  /* 0x000000030e0e7210 */ /* 0x004fca0007f1e0ff */
[----:B------:R-:W-:-:S05]  /*1e40*/  IMAD.X R15, R15, 0x1, R0, P0 ;  /* 0x000000010f0f7824 */ /* 0x000fca00000e0600 */
[----:B------:R2:W-:Y:S04]  /*1e50*/  ST.E desc[UR36][R14.64+0x8], R21 ;  /* 0x000008150e007985 */ /* 0x0005e8000c101924 */
[----:B------:R-:W3:Y:S02]  /*1e60*/  LD.E.64 R16, desc[UR36][R18.64] ;  /* 0x0000002412107980 */ /* 0x000ee4000c101b00 */
[----:B---3--:R-:W-:-:S05]  /*1e70*/  IADD3 R16, P0, PT, R16, R3, RZ ;  /* 0x0000000310107210 */ /* 0x008fca0007f1e0ff */
[----:B------:R-:W-:-:S05]  /*1e80*/  IMAD.X R17, R17, 0x1, R0, P0 ;  /* 0x0000000111117824 */ /* 0x000fca00000e0600 */
[----:B------:R3:W-:Y:S04]  /*1e90*/  ST.E desc[UR36][R16.64+0xc], R21 ;  /* 0x00000c1510007985 */ /* 0x0007e8000c101924 */
[----:B0-----:R-:W4:Y:S02]  /*1ea0*/  LD.E.64 R10, desc[UR36][R18.64] ;  /* 0x00000024120a7980 */ /* 0x001f24000c101b00 */
[----:B----4-:R-:W-:-:S04]  /*1eb0*/  IADD3 R10, P0, PT, R10, R3, RZ ;  /* 0x000000030a0a7210 */ /* 0x010fc80007f1e0ff */
[----:B------:R-:W-:-:S05]  /*1ec0*/  IADD3.X R11, PT, PT, R11, R0, RZ, P0, !PT ;  /* 0x000000000b0b7210 */ /* 0x000fca00007fe4ff */
[----:B------:R0:W-:Y:S04]  /*1ed0*/  ST.E desc[UR36][R10.64+0x10], R21 ;  /* 0x000010150a007985 */ /* 0x0001e8000c101924 */
[----:B-1----:R-:W4:Y:S02]  /*1ee0*/  LD.E.64 R12, desc[UR36][R18.64] ;  /* 0x00000024120c7980 */ /* 0x002f24000c101b00 */
[----:B----4-:R-:W-:-:S05]  /*1ef0*/  IADD3 R12, P0, PT, R12, R3, RZ ;  /* 0x000000030c0c7210 */ /* 0x010fca0007f1e0ff */
[----:B------:R-:W-:-:S05]  /*1f00*/  IMAD.X R13, R13, 0x1, R0, P0 ;  /* 0x000000010d0d7824 */ /* 0x000fca00000e0600 */
[----:B------:R1:W-:Y:S04]  /*1f10*/  ST.E desc[UR36][R12.64+0x14], R21 ;  /* 0x000014150c007985 */ /* 0x0003e8000c101924 */
[----:B--2---:R-:W2:Y:S02]  /*1f20*/  LD.E.64 R14, desc[UR36][R18.64] ;  /* 0x00000024120e7980 */ /* 0x004ea4000c101b00 */
[----:B--2---:R-:W-:-:S05]  /*1f30*/  IADD3 R14, P0, PT, R14, R3, RZ ;  /* 0x000000030e0e7210 */ /* 0x004fca0007f1e0ff */
[----:B------:R-:W-:-:S05]  /*1f40*/  IMAD.X R15, R15, 0x1, R0, P0 ;  /* 0x000000010f0f7824 */ /* 0x000fca00000e0600 */
[----:B------:R2:W-:Y:S04]  /*1f50*/  ST.E desc[UR36][R14.64+0x18], R21 ;  /* 0x000018150e007985 */ /* 0x0005e8000c101924 */
[----:B---3--:R-:W3:Y:S02]  /*1f60*/  LD.E.64 R16, desc[UR36][R18.64] ;  /* 0x0000002412107980 */ /* 0x008ee4000c101b00 */
[----:B---3--:R-:W-:-:S04]  /*1f70*/  IADD3 R16, P0, PT, R16, R3, RZ ;  /* 0x0000000310107210 */ /* 0x008fc80007f1e0ff */
[----:B------:R-:W-:-:S05]  /*1f80*/  IADD3.X R17, PT, PT, R17, R0, RZ, P0, !PT ;  /* 0x0000000011117210 */ /* 0x000fca00007fe4ff */
[----:B------:R3:W-:Y:S04]  /*1f90*/  ST.E desc[UR36][R16.64+0x1c], R21 ;  /* 0x00001c1510007985 */ /* 0x0007e8000c101924 */
[----:B0-----:R-:W4:Y:S02]  /*1fa0*/  LD.E.64 R10, desc[UR36][R18.64] ;  /* 0x00000024120a7980 */ /* 0x001f24000c101b00 */
[----:B----4-:R-:W-:-:S05]  /*1fb0*/  IADD3 R10, P0, PT, R10, R3, RZ ;  /* 0x000000030a0a7210 */ /* 0x010fca0007f1e0ff */
[----:B------:R-:W-:-:S05]  /*1fc0*/  IMAD.X R11, R11, 0x1, R0, P0 ;  /* 0x000000010b0b7824 */ /* 0x000fca00000e0600 */
[----:B------:R0:W-:Y:S04]  /*1fd0*/  ST.E desc[UR36][R10.64+0x20], R21 ;  /* 0x000020150a007985 */ /* 0x0001e8000c101924 */
[----:B-1----:R-:W4:Y:S02]  /*1fe0*/  LD.E.64 R12, desc[UR36][R18.64] ;  /* 0x00000024120c7980 */ /* 0x002f24000c101b00 */
[----:B----4-:R-:W-:-:S05]  /*1ff0*/  IADD3 R12, P0, PT, R12, R3, RZ ;  /* 0x000000030c0c7210 */ /* 0x010fca0007f1e0ff */
[----:B------:R-:W-:-:S05]  /*2000*/  IMAD.X R13, R13, 0x1, R0, P0 ;  /* 0x000000010d0d7824 */ /* 0x000fca00000e0600 */
[----:B------:R1:W-:Y:S04]  /*2010*/  ST.E desc[UR36][R12.64+0x24], R21 ;  /* 0x000024150c007985 */ /* 0x0003e8000c101924 */
[----:B--2---:R-:W2:Y:S02]  /*2020*/  LD.E.64 R14, desc[UR36][R18.64] ;  /* 0x00000024120e7980 */ /* 0x004ea4000c101b00 */
[----:B--2---:R-:W-:-:S04]  /*2030*/  IADD3 R14, P0, PT, R14, R3, RZ ;  /* 0x000000030e0e7210 */ /* 0x004fc80007f1e0ff */
[----:B------:R-:W-:-:S05]  /*2040*/  IADD3.X R15, PT, PT, R15, R0, RZ, P0, !PT ;  /* 0x000000000f0f7210 */ /* 0x000fca00007fe4ff */
[----:B------:R2:W-:Y:S04]  /*2050*/  ST.E desc[UR36][R14.64+0x28], R21 ;  /* 0x000028150e007985 */ /* 0x0005e8000c101924 */
[----:B---3--:R-:W3:Y:S02]  /*2060*/  LD.E.64 R16, desc[UR36][R18.64] ;  /* 0x0000002412107980 */ /* 0x008ee4000c101b00 */
[----:B---3--:R-:W-:-:S05]  /*2070*/  IADD3 R16, P0, PT, R16, R3, RZ ;  /* 0x0000000310107210 */ /* 0x008fca0007f1e0ff */
[----:B------:R-:W-:-:S05]  /*2080*/  IMAD.X R17, R17, 0x1, R0, P0 ;  /* 0x0000000111117824 */ /* 0x000fca00000e0600 */
[----:B------:R3:W-:Y:S04]  /*2090*/  ST.E desc[UR36][R16.64+0x2c], R21 ;  /* 0x00002c1510007985 */ /* 0x0007e8000c101924 */
[----:B0-----:R-:W4:Y:S02]  /*20a0*/  LD.E.64 R10, desc[UR36][R18.64] ;  /* 0x00000024120a7980 */ /* 0x001f24000c101b00 */
[----:B----4-:R-:W-:-:S05]  /*20b0*/  IADD3 R10, P0, PT, R10, R3, RZ ;  /* 0x000000030a0a7210 */ /* 0x010fca0007f1e0ff */
[----:B------:R-:W-:-:S05]  /*20c0*/  IMAD.X R11, R11, 0x1, R0, P0 ;  /* 0x000000010b0b7824 */ /* 0x000fca00000e0600 */
[----:B------:R0:W-:Y:S04]  /*20d0*/  ST.E desc[UR36][R10.64+0x30], R21 ;  /* 0x000030150a007985 */ /* 0x0001e8000c101924 */
[----:B-1----:R-:W4:Y:S02]  /*20e0*/  LD.E.64 R12, desc[UR36][R18.64] ;  /* 0x00000024120c7980 */ /* 0x002f24000c101b00 */
[----:B----4-:R-:W-:-:S04]  /*20f0*/  IADD3 R12, P0, PT, R12, R3, RZ ;  /* 0x000000030c0c7210 */ /* 0x010fc80007f1e0ff */
[----:B------:R-:W-:-:S05]  /*2100*/  IADD3.X R13, PT, PT, R13, R0, RZ, P0, !PT ;  /* 0x000000000d0d7210 */ /* 0x000fca00007fe4ff */
[----:B------:R0:W-:Y:S04]  /*2110*/  ST.E desc[UR36][R12.64+0x34], R21 ;  /* 0x000034150c007985 */ /* 0x0001e8000c101924 */
[----:B--2---:R-:W2:Y:S02]  /*2120*/  LD.E.64 R14, desc[UR36][R18.64] ;  /* 0x00000024120e7980 */ /* 0x004ea4000c101b00 */
[----:B--2---:R-:W-:-:S05]  /*2130*/  IADD3 R14, P0, PT, R14, R3, RZ ;  /* 0x000000030e0e7210 */ /* 0x004fca0007f1e0ff */
[----:B------:R-:W-:-:S05]  /*2140*/  IMAD.X R15, R15, 0x1, R0, P0 ;  /* 0x000000010f0f7824 */ /* 0x000fca00000e0600 */
[----:B------:R0:W-:Y:S04]  /*2150*/  ST.E desc[UR36][R14.64+0x38], R21 ;  /* 0x000038150e007985 */ /* 0x0001e8000c101924 */
[----:B---3--:R-:W2:Y:S01]  /*2160*/  LD.E.64 R16, desc[UR36][R18.64] ;  /* 0x0000002412107980 */ /* 0x008ea2000c101b00 */
[----:B------:R-:W-:Y:S02]  /*2170*/  IADD3 R20, PT, PT, R20, 0x10, RZ ;  /* 0x0000001014147810 */ /* 0x000fe40007ffe0ff */
[----:B--2---:R-:W-:Y:S02]  /*2180*/  IADD3 R16, P0, PT, R16, R3, RZ ;  /* 0x0000000310107210 */ /* 0x004fe40007f1e0ff */
[----:B------:R-:W-:-:S03]  /*2190*/  IADD3 R3, P2, PT, R3, 0x40, RZ ;  /* 0x0000004003037810 */ /* 0x000fc60007f5e0ff */
[--C-:B------:R-:W-:Y:S01]  /*21a0*/  IMAD.X R17, R17, 0x1, R0.reuse, P0 ;  /* 0x0000000111117824 */ /* 0x100fe200000e0600 */
[----:B------:R-:W-:Y:S01]  /*21b0*/  ISETP.NE.AND P0, PT, R20, RZ, PT ;  /* 0x000000ff1400720c */ /* 0x000fe20003f05270 */
[----:B------:R-:W-:-:S03]  /*21c0*/  IMAD.X R0, RZ, RZ, R0, P2 ;  /* 0x000000ffff007224 */ /* 0x000fc600010e0600 */
[----:B------:R0:W-:Y:S09]  /*21d0*/  ST.E desc[UR36][R16.64+0x3c], R21 ;  /* 0x00003c1510007985 */ /* 0x0001f2000c101924 */
[----:B------:R-:W-:Y:S05]  /*21e0*/  @P0 BRA `(.L_x_56) ;  /* 0xfffffff800e80947 */ /* 0x000fea000383ffff */
[----:B------:R-:W-:Y:S05]  /*21f0*/  BSYNC.RECONVERGENT B0 ;  /* 0x0000000000007941 */ /* 0x000fea0003800200 */
.L_x_55:
[----:B------:R-:W-:-:S07]  /*2200*/  IMAD.MOV.U32 R0, RZ, RZ, R8 ;  /* 0x000000ffff007224 */ /* 0x000fce00078e0008 */
.L_x_54:
[----:B------:R-:W-:-:S13]  /*2210*/  ISETP.NE.AND P0, PT, R30, RZ, PT ;  /* 0x000000ff1e00720c */ /* 0x000fda0003f05270 */
[----:B------:R-:W-:Y:S05]  /*2220*/  @!P0 BRA `(.L_x_53) ;  /* 0x0000000000f88947 */ /* 0x000fea0003800000 */
[----:B------:R-:W-:Y:S02]  /*2230*/  ISETP.GE.U32.AND P0, PT, R6, 0x7, PT ;  /* 0x000000070600780c */ /* 0x000fe40003f06070 */
[----:B------:R-:W-:-:S11]  /*2240*/  ISETP.NE.AND P2, PT, R9, RZ, PT ;  /* 0x000000ff0900720c */ /* 0x000fd60003f45270 */
[----:B------:R-:W-:Y:S05]  /*2250*/  @!P0 BRA `(.L_x_57) ;  /* 0x0000000000688947 */ /* 0x000fea0003800000 */
[----:B0-----:R-:W2:Y:S01]  /*2260*/  LD.E.64 R10, desc[UR36][R18.64] ;  /* 0x00000024120a7980 */ /* 0x001ea2000c101b00 */
[----:B------:R-:W-:Y:S02]  /*2270*/  HFMA2 R3, -RZ, RZ, 0, 5.9604644775390625e-08 ;  /* 0x00000001ff037431 */ /* 0x000fe400000001ff */
[----:B--2---:R-:W-:-:S05]  /*2280*/  IMAD.WIDE.U32 R10, R0, 0x4, R10 ;  /* 0x00000004000a7825 */ /* 0x004fca00078e000a */
[----:B------:R0:W-:Y:S04]  /*2290*/  ST.E desc[UR36][R10.64], R3 ;  /* 0x000000030a007985 */ /* 0x0001e8000c101924 */
[----:B------:R-:W2:Y:S02]  /*22a0*/  LD.E.64 R12, desc[UR36][R18.64] ;  /* 0x00000024120c7980 */ /* 0x000ea4000c101b00 */
[----:B--2---:R-:W-:-:S05]  /*22b0*/  IMAD.WIDE.U32 R12, R0, 0x4, R12 ;  /* 0x00000004000c7825 */ /* 0x004fca00078e000c */
[----:B------:R1:W-:Y:S04]  /*22c0*/  ST.E desc[UR36][R12.64+0x4], R3 ;  /* 0x000004030c007985 */ /* 0x0003e8000c101924 */
[----:B------:R-:W2:Y:S02]  /*22d0*/  LD.E.64 R14, desc[UR36][R18.64] ;  /* 0x00000024120e7980 */ /* 0x000ea4000c101b00 */
[----:B--2---:R-:W-:-:S05]  /*22e0*/  IMAD.WIDE.U32 R14, R0, 0x4, R14 ;  /* 0x00000004000e7825 */ /* 0x004fca00078e000e */
[----:B------:R2:W-:Y:S04]  /*22f0*/  ST.E desc[UR36][R14.64+0x8], R3 ;  /* 0x000008030e007985 */ /* 0x0005e8000c101924 */
[----:B------:R-:W3:Y:S02]  /*2300*/  LD.E.64 R16, desc[UR36][R18.64] ;  /* 0x0000002412107980 */ /* 0x000ee4000c101b00 */
[----:B---3--:R-:W-:-:S05]  /*2310*/  IMAD.WIDE.U32 R16, R0, 0x4, R16 ;  /* 0x0000000400107825 */ /* 0x008fca00078e0010 */
[----:B------:R3:W-:Y:S04]  /*2320*/  ST.E desc[UR36][R16.64+0xc], R3 ;  /* 0x00000c0310007985 */ /* 0x0007e8000c101924 */
[----:B------:R-:W4:Y:S02]  /*2330*/  LD.E.64 R20, desc[UR36][R18.64] ;  /* 0x0000002412147980 */ /* 0x000f24000c101b00 */
[----:B----4-:R-:W-:-:S05]  /*2340*/  IMAD.WIDE.U32 R20, R0, 0x4, R20 ;  /* 0x0000000400147825 */ /* 0x010fca00078e0014 */
[----:B------:R3:W-:Y:S04]  /*2350*/  ST.E desc[UR36][R20.64+0x10], R3 ;  /* 0x0000100314007985 */ /* 0x0007e8000c101924 */
[----:B0-----:R-:W4:Y:S02]  /*2360*/  LD.E.64 R10, desc[UR36][R18.64] ;  /* 0x00000024120a7980 */ /* 0x001f24000c101b00 */
[----:B----4-:R-:W-:-:S05]  /*2370*/  IMAD.WIDE.U32 R10, R0, 0x4, R10 ;  /* 0x00000004000a7825 */ /* 0x010fca00078e000a */
[----:B------:R3:W-:Y:S04]  /*2380*/  ST.E desc[UR36][R10.64+0x14], R3 ;  /* 0x000014030a007985 */ /* 0x0007e8000c101924 */
[----:B-1----:R-:W4:Y:S02]  /*2390*/  LD.E.64 R12, desc[UR36][R18.64] ;  /* 0x00000024120c7980 */ /* 0x002f24000c101b00 */
[----:B----4-:R-:W-:-:S05]  /*23a0*/  IMAD.WIDE.U32 R12, R0, 0x4, R12 ;  /* 0x00000004000c7825 */ /* 0x010fca00078e000c */
[----:B------:R3:W-:Y:S04]  /*23b0*/  ST.E desc[UR36][R12.64+0x18], R3 ;  /* 0x000018030c007985 */ /* 0x0007e8000c101924 */
[----:B--2---:R-:W2:Y:S02]  /*23c0*/  LD.E.64 R14, desc[UR36][R18.64] ;  /* 0x00000024120e7980 */ /* 0x004ea4000c101b00 */
[----:B--2---:R-:W-:-:S04]  /*23d0*/  IMAD.WIDE.U32 R14, R0, 0x4, R14 ;  /* 0x00000004000e7825 */ /* 0x004fc800078e000e */
[----:B------:R-:W-:Y:S01]  /*23e0*/  VIADD R0, R0, 0x8 ;  /* 0x0000000800007836 */ /* 0x000fe20000000000 */
[----:B------:R3:W-:Y:S06]  /*23f0*/  ST.E desc[UR36][R14.64+0x1c], R3 ;  /* 0x00001c030e007985 */ /* 0x0007ec000c101924 */
.L_x_57:
[----:B------:R-:W-:Y:S05]  /*2400*/  @!P2 BRA `(.L_x_53) ;  /* 0x000000000080a947 */ /* 0x000fea0003800000 */
[----:B------:R-:W-:Y:S02]  /*2410*/  ISETP.GE.U32.AND P0, PT, R5, 0x3, PT ;  /* 0x000000030500780c */ /* 0x000fe40003f06070 */
[----:B------:R-:W-:-:S11]  /*2420*/  ISETP.NE.AND P2, PT, R7, RZ, PT ;  /* 0x000000ff0700720c */ /* 0x000fd60003f45270 */
[----:B------:R-:W-:Y:S05]  /*2430*/  @!P0 BRA `(.L_x_58) ;  /* 0x0000000000388947 */ /* 0x000fea0003800000 */
[----:B0--3--:R-:W2:Y:S01]  /*2440*/  LD.E.64 R10, desc[UR36][R18.64] ;  /* 0x00000024120a7980 */ /* 0x009ea2000c101b00 */
[----:B------:R-:W-:Y:S02]  /*2450*/  IMAD.MOV.U32 R3, RZ, RZ, 0x1 ;  /* 0x00000001ff037424 */ /* 0x000fe400078e00ff */
        /* <DEDUP_REMOVED lines=8> */
[----:B------:R-:W2:Y:S02]  /*24e0*/  LD.E.64 R16, desc[UR36][R18.64] ;  /* 0x0000002412107980 */ /* 0x000ea4000c101b00 */
[C---:B--2---:R-:W-:Y:S01]  /*24f0*/  IMAD.WIDE.U32 R16, R0.reuse, 0x4, R16 ;  /* 0x0000000400107825 */ /* 0x044fe200078e0010 */
[----:B------:R-:W-:-:S04]  /*2500*/  IADD3 R0, PT, PT, R0, 0x4, RZ ;  /* 0x0000000400007810 */ /* 0x000fc80007ffe0ff */
[----:B------:R1:W-:Y:S03]  /*2510*/  ST.E desc[UR36][R16.64+0xc], R3 ;  /* 0x00000c0310007985 */ /* 0x0003e6000c101924 */
.L_x_58:
[----:B------:R-:W-:Y:S05]  /*2520*/  @!P2 BRA `(.L_x_53) ;  /* 0x000000000038a947 */ /* 0x000fea0003800000 */
[----:B01-3--:R-:W2:Y:S01]  /*2530*/  LD.E.64 R10, desc[UR36][R18.64] ;  /* 0x00000024120a7980 */ /* 0x00bea2000c101b00 */
[----:B------:R-:W-:Y:S01]  /*2540*/  IMAD.MOV.U32 R3, RZ, RZ, 0x1 ;  /* 0x00000001ff037424 */ /* 0x000fe200078e00ff */
[----:B------:R-:W-:Y:S01]  /*2550*/  ISETP.NE.AND P0, PT, R7, 0x1, PT ;  /* 0x000000010700780c */ /* 0x000fe20003f05270 */
[----:B--2---:R-:W-:-:S05]  /*2560*/  IMAD.WIDE.U32 R10, R0, 0x4, R10 ;  /* 0x00000004000a7825 */ /* 0x004fca00078e000a */
[----:B------:R2:W-:Y:S07]  /*2570*/  ST.E desc[UR36][R10.64], R3 ;  /* 0x000000030a007985 */ /* 0x0005ee000c101924 */
[----:B------:R-:W-:Y:S05]  /*2580*/  @!P0 BRA `(.L_x_53) ;  /* 0x0000000000208947 */ /* 0x000fea0003800000 */
[----:B--2---:R-:W2:Y:S01]  /*2590*/  LD.E.64 R10, desc[UR36][R18.64] ;  /* 0x00000024120a7980 */ /* 0x004ea2000c101b00 */
[----:B------:R-:W-:Y:S01]  /*25a0*/  ISETP.NE.AND P0, PT, R7, 0x2, PT ;  /* 0x000000020700780c */ /* 0x000fe20003f05270 */
[----:B--2---:R-:W-:-:S05]  /*25b0*/  IMAD.WIDE.U32 R10, R0, 0x4, R10 ;  /* 0x00000004000a7825 */ /* 0x004fca00078e000a */
[----:B------:R4:W-:Y:S07]  /*25c0*/  ST.E desc[UR36][R10.64+0x4], R3 ;  /* 0x000004030a007985 */ /* 0x0009ee000c101924 */
[----:B------:R-:W-:Y:S05]  /*25d0*/  @!P0 BRA `(.L_x_53) ;  /* 0x00000000000c8947 */ /* 0x000fea0003800000 */
[----:B----4-:R-:W2:Y:S02]  /*25e0*/  LD.E.64 R10, desc[UR36][R18.64] ;  /* 0x00000024120a7980 */ /* 0x010ea4000c101b00 */
[----:B--2---:R-:W-:-:S05]  /*25f0*/  IMAD.WIDE.U32 R10, R0, 0x4, R10 ;  /* 0x00000004000a7825 */ /* 0x004fca00078e000a */
[----:B------:R0:W-:Y:S02]  /*2600*/  ST.E desc[UR36][R10.64+0x8], R3 ;  /* 0x000008030a007985 */ /* 0x0001e4000c101924 */
.L_x_53:
[----:B------:R-:W-:Y:S04]  /*2610*/  BSSY.RECONVERGENT B0, `(.L_x_59) ;  /* 0x000007e000007945 */ /* 0x000fe80003800200 */
[----:B------:R-:W-:Y:S05]  /*2620*/  @P1 BRA `(.L_x_60) ;  /* 0x0000000400f01947 */ /* 0x000fea0003800000 */
[----:B01234-:R-:W-:-:S07]  /*2630*/  IMAD.MOV.U32 R3, RZ, RZ, 0x1 ;  /* 0x00000001ff037424 */ /* 0x01ffce00078e00ff */
.L_x_67:
[----:B------:R-:W-:Y:S01]  /*2640*/  ISETP.GE.U32.AND P2, PT, R25, 0xf, PT ;  /* 0x0000000f1900780c */ /* 0x000fe20003f46070 */
[C---:B------:R-:W-:Y:S01]  /*2650*/  IMAD.WIDE.U32 R10, R3.reuse, 0x8, R18 ;  /* 0x00000008030a7825 */ /* 0x040fe200078e0012 */
[C---:B------:R-:W-:Y:S02]  /*2660*/  ISETP.NE.AND P0, PT, R3.reuse, R2, PT ;  /* 0x000000020300720c */ /* 0x040fe40003f05270 */
[----:B------:R-:W-:Y:S01]  /*2670*/  MOV R17, RZ ;  /* 0x000000ff00117202 */ /* 0x000fe20000000f00 */
[----:B------:R-:W-:-:S08]  /*2680*/  VIADD R3, R3, 0x1 ;  /* 0x0000000103037836 */ /* 0x000fd00000000000 */
[----:B01234-:R-:W-:Y:S05]  /*2690*/  @!P2 BRA `(.L_x_61) ;  /* 0x0000000000dca947 */ /* 0x01ffea0003800000 */
[----:B------:R-:W-:Y:S01]  /*26a0*/  BSSY.RECONVERGENT B1, `(.L_x_62) ;  /* 0x0000035000017945 */ /* 0x000fe20003800200 */
[----:B------:R-:W-:-:S07]  /*26b0*/  IMAD.MOV.U32 R27, RZ, RZ, RZ ;  /* 0x000000ffff1b7224 */ /* 0x000fce00078e00ff */
.L_x_63:
[----:B------:R-:W2:Y:S02]  /*26c0*/  LD.E.64 R20, desc[UR36][R10.64] ;  /* 0x000000240a147980 */ /* 0x000ea4000c101b00 */
[----:B--2---:R-:W-:-:S05]  /*26d0*/  IMAD.WIDE.U32 R20, R27, 0x4, R20 ;  /* 0x000000041b147825 */ /* 0x004fca00078e0014 */
[----:B------:R0:W-:Y:S04]  /*26e0*/  ST.E desc[UR36][R20.64], RZ ;  /* 0x000000ff14007985 */ /* 0x0001e8000c101924 */
[----:B------:R-:W2:Y:S02]  /*26f0*/  LD.E.64 R28, desc[UR36][R10.64] ;  /* 0x000000240a1c7980 */ /* 0x000ea4000c101b00 */
[----:B--2---:R-:W-:-:S05]  /*2700*/  IMAD.WIDE.U32 R28, R27, 0x4, R28 ;  /* 0x000000041b1c7825 */ /* 0x004fca00078e001c */
[----:B------:R1:W-:Y:S04]  /*2710*/  ST.E desc[UR36][R28.64+0x4], RZ ;  /* 0x000004ff1c007985 */ /* 0x0003e8000c101924 */
[----:B------:R-:W2:Y:S02]  /*2720*/  LD.E.64 R12, desc[UR36][R10.64] ;  /* 0x000000240a0c7980 */ /* 0x000ea4000c101b00 */
[----:B--2---:R-:W-:-:S05]  /*2730*/  IMAD.WIDE.U32 R12, R27, 0x4, R12 ;  /* 0x000000041b0c7825 */ /* 0x004fca00078e000c */
[----:B------:R2:W-:Y:S04]  /*2740*/  ST.E desc[UR36][R12.64+0x8], RZ ;  /* 0x000008ff0c007985 */ /* 0x0005e8000c101924 */
[----:B------:R-:W3:Y:S02]  /*2750*/  LD.E.64 R14, desc[UR36][R10.64] ;  /* 0x000000240a0e7980 */ /* 0x000ee4000c101b00 */
[----:B---3--:R-:W-:-:S05]  /*2760*/  IMAD.WIDE.U32 R14, R27, 0x4, R14 ;  /* 0x000000041b0e7825 */ /* 0x008fca00078e000e */
[----:B------:R3:W-:Y:S04]  /*2770*/  ST.E desc[UR36][R14.64+0xc], RZ ;  /* 0x00000cff0e007985 */ /* 0x0007e8000c101924 */
[----:B------:R-:W4:Y:S02]  /*2780*/  LD.E.64 R16, desc[UR36][R10.64] ;  /* 0x000000240a107980 */ /* 0x000f24000c101b00 */
[----:B----4-:R-:W-:-:S05]  /*2790*/  IMAD.WIDE.U32 R16, R27, 0x4, R16 ;  /* 0x000000041b107825 */ /* 0x010fca00078e0010 */
[----:B------:R4:W-:Y:S04]  /*27a0*/  ST.E desc[UR36][R16.64+0x10], RZ ;  /* 0x000010ff10007985 */ /* 0x0009e8000c101924 */
[----:B0-----:R-:W5:Y:S02]  /*27b0*/  LD.E.64 R20, desc[UR36][R10.64] ;  /* 0x000000240a147980 */ /* 0x001f64000c101b00 */
[----:B-----5:R-:W-:-:S05]  /*27c0*/  IMAD.WIDE.U32 R20, R27, 0x4, R20 ;  /* 0x000000041b147825 */ /* 0x020fca00078e0014 */
[----:B------:R0:W-:Y:S04]  /*27d0*/  ST.E desc[UR36][R20.64+0x14], RZ ;  /* 0x000014ff14007985 */ /* 0x0001e8000c101924 */
[----:B-1----:R-:W5:Y:S02]  /*27e0*/  LD.E.64 R28, desc[UR36][R10.64] ;  /* 0x000000240a1c7980 */ /* 0x002f64000c101b00 */
[----:B-----5:R-:W-:-:S05]  /*27f0*/  IMAD.WIDE.U32 R28, R27, 0x4, R28 ;  /* 0x000000041b1c7825 */ /* 0x020fca00078e001c */
[----:B------:R1:W-:Y:S04]  /*2800*/  ST.E desc[UR36][R28.64+0x18], RZ ;  /* 0x000018ff1c007985 */ /* 0x0003e8000c101924 */
[----:B--2---:R-:W2:Y:S02]  /*2810*/  LD.E.64 R12, desc[UR36][R10.64] ;  /* 0x000000240a0c7980 */ /* 0x004ea4000c101b00 */
[----:B--2---:R-:W-:-:S05]  /*2820*/  IMAD.WIDE.U32 R12, R27, 0x4, R12 ;  /* 0x000000041b0c7825 */ /* 0x004fca00078e000c */
[----:B------:R2:W-:Y:S04]  /*2830*/  ST.E desc[UR36][R12.64+0x1c], RZ ;  /* 0x00001cff0c007985 */ /* 0x0005e8000c101924 */
[----:B---3--:R-:W3:Y:S02]  /*2840*/  LD.E.64 R14, desc[UR36][R10.64] ;  /* 0x000000240a0e7980 */ /* 0x008ee4000c101b00 */
[----:B---3--:R-:W-:-:S05]  /*2850*/  IMAD.WIDE.U32 R14, R27, 0x4, R14 ;  /* 0x000000041b0e7825 */ /* 0x008fca00078e000e */
[----:B------:R3:W-:Y:S04]  /*2860*/  ST.E desc[UR36][R14.64+0x20], RZ ;  /* 0x000020ff0e007985 */ /* 0x0007e8000c101924 */
[----:B----4-:R-:W4:Y:S02]  /*2870*/  LD.E.64 R16, desc[UR36][R10.64] ;  /* 0x000000240a107980 */ /* 0x010f24000c101b00 */
        /* <DEDUP_REMOVED lines=11> */
[----:B---3--:R-:W2:Y:S02]  /*2930*/  LD.E.64 R14, desc[UR36][R10.64] ;  /* 0x000000240a0e7980 */ /* 0x008ea4000c101b00 */
[----:B--2---:R-:W-:-:S05]  /*2940*/  IMAD.WIDE.U32 R14, R27, 0x4, R14 ;  /* 0x000000041b0e7825 */ /* 0x004fca00078e000e */
[----:B------:R1:W-:Y:S04]  /*2950*/  ST.E desc[UR36][R14.64+0x34], RZ ;  /* 0x000034ff0e007985 */ /* 0x0003e8000c101924 */
[----:B----4-:R-:W2:Y:S02]  /*2960*/  LD.E.64 R16, desc[UR36][R10.64] ;  /* 0x000000240a107980 */ /* 0x010ea4000c101b00 */
[----:B--2---:R-:W-:-:S05]  /*2970*/  IMAD.WIDE.U32 R16, R27, 0x4, R16 ;  /* 0x000000041b107825 */ /* 0x004fca00078e0010 */
[----:B------:R1:W-:Y:S04]  /*2980*/  ST.E desc[UR36][R16.64+0x38], RZ ;  /* 0x000038ff10007985 */ /* 0x0003e8000c101924 */
[----:B0-----:R-:W2:Y:S02]  /*2990*/  LD.E.64 R20, desc[UR36][R10.64] ;  /* 0x000000240a147980 */ /* 0x001ea4000c101b00 */
[C---:B--2---:R-:W-:Y:S01]  /*29a0*/  IMAD.WIDE.U32 R20, R27.reuse, 0x4, R20 ;  /* 0x000000041b147825 */ /* 0x044fe200078e0014 */
[----:B------:R-:W-:-:S04]  /*29b0*/  IADD3 R27, PT, PT, R27, 0x10, RZ ;  /* 0x000000101b1b7810 */ /* 0x000fc80007ffe0ff */
[----:B------:R1:W-:Y:S01]  /*29c0*/  ST.E desc[UR36][R20.64+0x3c], RZ ;  /* 0x00003cff14007985 */ /* 0x0003e2000c101924 */
[----:B------:R-:W-:-:S13]  /*29d0*/  ISETP.NE.AND P2, PT, R27, R8, PT ;  /* 0x000000081b00720c */ /* 0x000fda0003f45270 */
[----:B-1----:R-:W-:Y:S05]  /*29e0*/  @P2 BRA `(.L_x_63) ;  /* 0xfffffffc00342947 */ /* 0x002fea000383ffff */
[----:B------:R-:W-:Y:S05]  /*29f0*/  BSYNC.RECONVERGENT B1 ;  /* 0x0000000000017941 */ /* 0x000fea0003800200 */
.L_x_62:
[----:B------:R-:W-:-:S07]  /*2a00*/  IMAD.MOV.U32 R17, RZ, RZ, R8 ;  /* 0x000000ffff117224 */ /* 0x000fce00078e0008 */
.L_x_61:
[----:B------:R-:W-:-:S13]  /*2a10*/  ISETP.NE.AND P2, PT, R30, RZ, PT ;  /* 0x000000ff1e00720c */ /* 0x000fda0003f45270 */
[----:B------:R-:W-:Y:S05]  /*2a20*/  @!P2 BRA `(.L_x_64) ;  /* 0x0000000000eca947 */ /* 0x000fea0003800000 */
[----:B------:R-:W-:Y:S02]  /*2a30*/  ISETP.GE.U32.AND P2, PT, R6, 0x7, PT ;  /* 0x000000070600780c */ /* 0x000fe40003f46070 */
[----:B------:R-:W-:-:S11]  /*2a40*/  ISETP.NE.AND P3, PT, R9, RZ, PT ;  /* 0x000000ff0900720c */ /* 0x000fd60003f65270 */
[----:B------:R-:W-:Y:S05]  /*2a50*/  @!P2 BRA `(.L_x_65) ;  /* 0x000000000064a947 */ /* 0x000fea0003800000 */
        /* <DEDUP_REMOVED lines=15> */
[----:B0-----:R-:W4:Y:S02]  /*2b50*/  LD.E.64 R20, desc[UR36][R10.64] ;  /* 0x000000240a147980 */ /* 0x001f24000c101b00 */
[----:B----4-:R-:W-:-:S05]  /*2b60*/  IMAD.WIDE.U32 R20, R17, 0x4, R20 ;  /* 0x0000000411147825 */ /* 0x010fca00078e0014 */
[----:B------:R3:W-:Y:S04]  /*2b70*/  ST.E desc[UR36][R20.64+0x14], RZ ;  /* 0x000014ff14007985 */ /* 0x0007e8000c101924 */
[----:B-1----:R-:W4:Y:S02]  /*2b80*/  LD.E.64 R14, desc[UR36][R10.64] ;  /* 0x000000240a0e7980 */ /* 0x002f24000c101b00 */
[----:B----4-:R-:W-:-:S05]  /*2b90*/  IMAD.WIDE.U32 R14, R17, 0x4, R14 ;  /* 0x00000004110e7825 */ /* 0x010fca00078e000e */
[----:B------:R3:W-:Y:S04]  /*2ba0*/  ST.E desc[UR36][R14.64+0x18], RZ ;  /* 0x000018ff0e007985 */ /* 0x0007e8000c101924 */
[----:B--2---:R-:W2:Y:S02]  /*2bb0*/  LD.E.64 R12, desc[UR36][R10.64] ;  /* 0x000000240a0c7980 */ /* 0x004ea4000c101b00 */
[----:B--2---:R-:W-:-:S04]  /*2bc0*/  IMAD.WIDE.U32 R12, R17, 0x4, R12 ;  /* 0x00000004110c7825 */ /* 0x004fc800078e000c */
[----:B------:R-:W-:Y:S01]  /*2bd0*/  VIADD R17, R17, 0x8 ;  /* 0x0000000811117836 */ /* 0x000fe20000000000 */
[----:B------:R3:W-:Y:S06]  /*2be0*/  ST.E desc[UR36][R12.64+0x1c], RZ ;  /* 0x00001cff0c007985 */ /* 0x0007ec000c101924 */
.L_x_65:
[----:B------:R-:W-:Y:S05]  /*2bf0*/  @!P3 BRA `(.L_x_64) ;  /* 0x000000000078b947 */ /* 0x000fea0003800000 */
[----:B------:R-:W-:Y:S02]  /*2c00*/  ISETP.GE.U32.AND P2, PT, R5, 0x3, PT ;  /* 0x000000030500780c */ /* 0x000fe40003f46070 */
[----:B------:R-:W-:-:S11]  /*2c10*/  ISETP.NE.AND P3, PT, R7, RZ, PT ;  /* 0x000000ff0700720c */ /* 0x000fd60003f65270 */
[----:B------:R-:W-:Y:S05]  /*2c20*/  @!P2 BRA `(.L_x_66) ;  /* 0x000000000034a947 */ /* 0x000fea0003800000 */
[----:B---3--:R-:W2:Y:S02]  /*2c30*/  LD.E.64 R26, desc[UR36][R10.64] ;  /* 0x000000240a1a7980 */ /* 0x008ea4000c101b00 */
        /* <DEDUP_REMOVED lines=8> */
[----:B------:R-:W2:Y:S02]  /*2cc0*/  LD.E.64 R14, desc[UR36][R10.64] ;  /* 0x000000240a0e7980 */ /* 0x000ea4000c101b00 */
[C---:B--2---:R-:W-:Y:S01]  /*2cd0*/  IMAD.WIDE.U32 R14, R17.reuse, 0x4, R14 ;  /* 0x00000004110e7825 */ /* 0x044fe200078e000e */
[----:B------:R-:W-:-:S04]  /*2ce0*/  IADD3 R17, PT, PT, R17, 0x4, RZ ;  /* 0x0000000411117810 */ /* 0x000fc80007ffe0ff */
[----:B------:R0:W-:Y:S03]  /*2cf0*/  ST.E desc[UR36][R14.64+0xc], RZ ;  /* 0x00000cff0e007985 */ /* 0x0001e6000c101924 */
.L_x_66:
[----:B------:R-:W-:Y:S05]  /*2d00*/  @!P3 BRA `(.L_x_64) ;  /* 0x000000000034b947 */ /* 0x000fea0003800000 */
[----:B0--3--:R-:W2:Y:S01]  /*2d10*/  LD.E.64 R12, desc[UR36][R10.64] ;  /* 0x000000240a0c7980 */ /* 0x009ea2000c101b00 */
[----:B------:R-:W-:Y:S01]  /*2d20*/  ISETP.NE.AND P2, PT, R7, 0x1, PT ;  /* 0x000000010700780c */ /* 0x000fe20003f45270 */
[----:B--2---:R-:W-:-:S05]  /*2d30*/  IMAD.WIDE.U32 R12, R17, 0x4, R12 ;  /* 0x00000004110c7825 */ /* 0x004fca00078e000c */
[----:B------:R1:W-:Y:S07]  /*2d40*/  ST.E desc[UR36][R12.64], RZ ;  /* 0x000000ff0c007985 */ /* 0x0003ee000c101924 */
[----:B------:R-:W-:Y:S05]  /*2d50*/  @!P2 BRA `(.L_x_64) ;  /* 0x000000000020a947 */ /* 0x000fea0003800000 */
[----:B-1----:R-:W2:Y:S01]  /*2d60*/  LD.E.64 R12, desc[UR36][R10.64] ;  /* 0x000000240a0c7980 */ /* 0x002ea2000c101b00 */
[----:B------:R-:W-:Y:S01]  /*2d70*/  ISETP.NE.AND P2, PT, R7, 0x2, PT ;  /* 0x000000020700780c */ /* 0x000fe20003f45270 */
[----:B--2---:R-:W-:-:S05]  /*2d80*/  IMAD.WIDE.U32 R12, R17, 0x4, R12 ;  /* 0x00000004110c7825 */ /* 0x004fca00078e000c */
[----:B------:R2:W-:Y:S07]  /*2d90*/  ST.E desc[UR36][R12.64+0x4], RZ ;  /* 0x000004ff0c007985 */ /* 0x0005ee000c101924 */
[----:B------:R-:W-:Y:S05]  /*2da0*/  @!P2 BRA `(.L_x_64) ;  /* 0x00000000000ca947 */ /* 0x000fea0003800000 */
[----:B------:R-:W2:Y:S02]  /*2db0*/  LD.E.64 R10, desc[UR36][R10.64] ;  /* 0x000000240a0a7980 */ /* 0x000ea4000c101b00 */
[----:B--2---:R-:W-:-:S05]  /*2dc0*/  IMAD.WIDE.U32 R12, R17, 0x4, R10 ;  /* 0x00000004110c7825 */ /* 0x004fca00078e000a */
[----:B------:R4:W-:Y:S02]  /*2dd0*/  ST.E desc[UR36][R12.64+0x8], RZ ;  /* 0x000008ff0c007985 */ /* 0x0009e4000c101924 */
.L_x_64:
[----:B------:R-:W-:Y:S05]  /*2de0*/  @P0 BRA `(.L_x_67) ;  /* 0xfffffff800140947 */ /* 0x000fea000383ffff */
.L_x_60:
[----:B------:R-:W-:Y:S05]  /*2df0*/  BSYNC.RECONVERGENT B0 ;  /* 0x0000000000007941 */ /* 0x000fea0003800200 */
.L_x_59:
[----:B------:R-:W-:Y:S01]  /*2e00*/  ISETP.GE.AND P0, PT, R2, 0x1, PT ;  /* 0x000000010200780c */ /* 0x000fe20003f06270 */
[----:B------:R-:W-:-:S12]  /*2e10*/  BSSY.RELIABLE B2, `(.L_x_68) ;  /* 0x00000e9000027945 */ /* 0x000fd80003800100 */
[----:B------:R-:W-:Y:S05]  /*2e20*/  @!P0 BRA `(.L_x_69) ;  /* 0x0000000c009c8947 */ /* 0x000fea0003800000 */
[----:B------:R-:W-:Y:S01]  /*2e30*/  BSSY.RECONVERGENT B1, `(.L_x_70) ;  /* 0x00000c9000017945 */ /* 0x000fe20003800200 */
[----:B01234-:R-:W-:-:S07]  /*2e40*/  IMAD.MOV.U32 R3, RZ, RZ, 0x1 ;  /* 0x00000001ff037424 */ /* 0x01ffce00078e00ff */
.L_x_87:
[----:B------:R-:W-:Y:S01]  /*2e50*/  ISETP.GE.U32.AND P0, PT, R25, 0x4, PT ;  /* 0x000000041900780c */ /* 0x000fe20003f06070 */
[----:B------:R-:W-:Y:S02]  /*2e60*/  IMAD.MOV.U32 R0, RZ, RZ, 0x1 ;  /* 0x00000001ff007424 */ /* 0x000fe400078e00ff */
[----:B------:R-:W-:-:S10]  /*2e70*/  IMAD.WIDE.U32 R10, R3, 0x8, R18 ;  /* 0x00000008030a7825 */ /* 0x000fd400078e0012 */
[----:B01----:R-:W-:Y:S05]  /*2e80*/  @!P0 BRA `(.L_x_71) ;  /* 0x0000000400b08947 */ /* 0x003fea0003800000 */
[----:B------:R-:W-:Y:S01]  /*2e90*/  HFMA2 R0, -RZ, RZ, 0, 5.9604644775390625e-08 ;  /* 0x00000001ff007431 */ /* 0x000fe200000001ff */
[----:B------:R-:W-:Y:S06]  /*2ea0*/  BSSY.RECONVERGENT B0, `(.L_x_71) ;  /* 0x000006a000007945 */ /* 0x000fec0003800200 */
.L_x_80:
[----:B------:R-:W2:Y:S01]  /*2eb0*/  LD.E.64 R16, desc[UR36][R10.64] ;  /* 0x000000240a107980 */ /* 0x000ea2000c101b00 */
[----:B------:R-:W0:Y:S01]  /*2ec0*/  LDC.64 R12, c[0x0][0x3d0] ;  /* 0x0000f400ff0c7b82 */ /* 0x000e220000000a00 */
[----:B--2---:R-:W-:-:S05]  /*2ed0*/  IMAD.WIDE R16, R0, 0x4, R16 ;  /* 0x0000000400107825 */ /* 0x004fca00078e0210 */
[----:B------:R-:W2:Y:S04]  /*2ee0*/  LD.E R27, desc[UR36][R16.64+-0x4] ;  /* 0xfffffc24101b7980 */ /* 0x000ea8000c101900 */
[----:B--2---:R1:W-:Y:S04]  /*2ef0*/  ST.E desc[UR36][R16.64], R27 ;  /* 0x0000001b10007985 */ /* 0x0043e8000c101924 */
[----:B------:R-:W2:Y:S02]  /*2f00*/  LD.E.64 R20, desc[UR36][R10.64] ;  /* 0x000000240a147980 */ /* 0x000ea4000c101b00 */
[----:B--2---:R-:W-:-:S05]  /*2f10*/  IMAD.WIDE.U32 R14, R0, 0x4, R20 ;  /* 0x00000004000e7825 */ /* 0x004fca00078e0014 */
[----:B------:R-:W2:Y:S01]  /*2f20*/  LD.E R26, desc[UR36][R14.64] ;  /* 0x000000240e1a7980 */ /* 0x000ea2000c101900 */
[----:B------:R-:W-:Y:S01]  /*2f30*/  BSSY.RECONVERGENT B3, `(.L_x_72) ;  /* 0x0000012000037945 */ /* 0x000fe20003800200 */
[----:B0-----:R-:W-:Y:S01]  /*2f40*/  IMAD.WIDE R12, R0, 0x4, R12 ;  /* 0x00000004000c7825 */ /* 0x001fe200078e020c */
[----:B--2---:R-:W-:-:S13]  /*2f50*/  ISETP.NE.AND P0, PT, R26, RZ, PT ;  /* 0x000000ff1a00720c */ /* 0x004fda0003f05270 */
[----:B-1----:R-:W-:Y:S05]  /*2f60*/  @P0 BRA `(.L_x_73) ;  /* 0x0000000000380947 */ /* 0x002fea0003800000 */
[----:B------:R-:W2:Y:S02]  /*2f70*/  LDG.E R16, desc[UR36][R12.64+-0x4] ;  /* 0xfffffc240c107981 */ /* 0x000ea4000c1e1900 */
[----:B--2---:R-:W-:-:S13]  /*2f80*/  ISETP.GE.AND P0, PT, R3, R16, PT ;  /* 0x000000100300720c */ /* 0x004fda0003f06270 */
[----:B------:R-:W-:Y:S05]  /*2f90*/  @!P0 BRA `(.L_x_73) ;  /* 0x00000000002c8947 */ /* 0x000fea0003800000 */
[----:B------:R-:W2:Y:S02]  /*2fa0*/  LD.E.64 R28, desc[UR36][R22.64] ;  /* 0x00000024161c7980 */ /* 0x000ea4000c101b00 */
[----:B--2---:R-:W-:-:S06]  /*2fb0*/  IMAD.WIDE R28, R0, 0x4, R28 ;  /* 0x00000004001c7825 */ /* 0x004fcc00078e021c */
[----:B------:R-:W2:Y:S02]  /*2fc0*/  LD.E R28, desc[UR36][R28.64+-0x4] ;  /* 0xfffffc241c1c7980 */ /* 0x000ea4000c101900 */
[----:B--2---:R-:W-:-:S13]  /*2fd0*/  ISETP.NE.AND P0, PT, R28, RZ, PT ;  /* 0x000000ff1c00720c */ /* 0x004fda0003f05270 */
[----:B------:R-:W-:-:S04]  /*2fe0*/  @!P0 IMAD.IADD R27, R3, 0x1, -R16 ;  /* 0x00000001031b8824 */ /* 0x000fc800078e0a10 */
[----:B------:R-:W-:-:S05]  /*2ff0*/  @!P0 IMAD.WIDE R26, R27, 0x8, R18 ;  /* 0x000000081b1a8825 */ /* 0x000fca00078e0212 */
[----:B------:R-:W2:Y:S02]  /*3000*/  @!P0 LD.E.64 R16, desc[UR36][R26.64] ;  /* 0x000000241a108980 */ /* 0x000ea4000c101b00 */
[----:B--2---:R-:W-:-:S06]  /*3010*/  @!P0 IMAD.WIDE R16, R0, 0x4, R16 ;  /* 0x0000000400108825 */ /* 0x004fcc00078e0210 */
[----:B------:R-:W2:Y:S04]  /*3020*/  @!P0 LD.E R17, desc[UR36][R16.64+-0x4] ;  /* 0xfffffc2410118980 */ /* 0x000ea8000c101900 */
[----:B--2---:R0:W-:Y:S04]  /*3030*/  @!P0 ST.E desc[UR36][R14.64], R17 ;  /* 0x000000110e008985 */ /* 0x0041e8000c101924 */
[----:B------:R0:W5:Y:S02]  /*3040*/  @!P0 LD.E.64 R20, desc[UR36][R10.64] ;  /* 0x000000240a148980 */ /* 0x000164000c101b00 */
.L_x_73:
[----:B------:R-:W-:Y:S05]  /*3050*/  BSYNC.RECONVERGENT B3 ;  /* 0x0000000000037941 */ /* 0x000fea0003800200 */
.L_x_72:
[----:B0----5:R-:W-:-:S05]  /*3060*/  IMAD.WIDE R16, R0, 0x4, R20 ;  /* 0x0000000400107825 */ /* 0x021fca00078e0214 */
[----:B------:R-:W2:Y:S01]  /*3070*/  LD.E R27, desc[UR36][R16.64] ;  /* 0x00000024101b7980 */ /* 0x000ea2000c101900 */
[----:B------:R-:W-:-:S03]  /*3080*/  VIADD R15, R0, 0x1 ;  /* 0x00000001000f7836 */ /* 0x000fc60000000000 */
[----:B--2---:R0:W-:Y:S04]  /*3090*/  ST.E desc[UR36][R16.64+0x4], R27 ;  /* 0x0000041b10007985 */ /* 0x0041e8000c101924 */
[----:B------:R-:W2:Y:S02]  /*30a0*/  LD.E.64 R20, desc[UR36][R10.64] ;  /* 0x000000240a147980 */ /* 0x000ea4000c101b00 */
[----:B--2---:R-:W-:-:S05]  /*30b0*/  IMAD.WIDE.U32 R14, R15, 0x4, R20 ;  /* 0x000000040f0e7825 */ /* 0x004fca00078e0014 */
[----:B------:R-:W2:Y:S01]  /*30c0*/  LD.E R26, desc[UR36][R14.64] ;  /* 0x000000240e1a7980 */ /* 0x000ea2000c101900 */
[----:B------:R-:W-:Y:S01]  /*30d0*/  BSSY.RECONVERGENT B3, `(.L_x_74) ;  /* 0x0000011000037945 */ /* 0x000fe20003800200 */
[----:B--2---:R-:W-:-:S13]  /*30e0*/  ISETP.NE.AND P0, PT, R26, RZ, PT ;  /* 0x000000ff1a00720c */ /* 0x004fda0003f05270 */
[----:B0-----:R-:W-:Y:S05]  /*30f0*/  @P0 BRA `(.L_x_75) ;  /* 0x0000000000380947 */ /* 0x001fea0003800000 */
[----:B------:R-:W2:Y:S02]  /*3100*/  LDG.E R16, desc[UR36][R12.64] ;  /* 0x000000240c107981 */ /* 0x000ea4000c1e1900 */
[----:B--2---:R-:W-:-:S13]  /*3110*/  ISETP.GE.AND P0, PT, R3, R16, PT ;  /* 0x000000100300720c */ /* 0x004fda0003f06270 */
[----:B------:R-:W-:Y:S05]  /*3120*/  @!P0 BRA `(.L_x_75) ;  /* 0x00000000002c8947 */ /* 0x000fea0003800000 */
[----:B------:R-:W2:Y:S02]  /*3130*/  LD.E.64 R28, desc[UR36][R22.64] ;  /* 0x00000024161c7980 */ /* 0x000ea4000c101b00 */
[----:B--2---:R-:W-:-:S06]  /*3140*/  IMAD.WIDE R28, R0, 0x4, R28 ;  /* 0x00000004001c7825 */ /* 0x004fcc00078e021c */
[----:B------:R-:W2:Y:S02]  /*3150*/  LD.E R28, desc[UR36][R28.64] ;  /* 0x000000241c1c7980 */ /* 0x000ea4000c101900 */
[----:B--2---:R-:W-:-:S13]  /*3160*/  ISETP.NE.AND P0, PT, R28, RZ, PT ;  /* 0x000000ff1c00720c */ /* 0x004fda0003f05270 */
[----:B------:R-:W-:-:S05]  /*3170*/  @!P0 IADD3 R27, PT, PT, -R16, R3, RZ ;  /* 0x00000003101b8210 */ /* 0x000fca0007ffe1ff */
[----:B------:R-:W-:-:S05]  /*3180*/  @!P0 IMAD.WIDE R26, R27, 0x8, R18 ;  /* 0x000000081b1a8825 */ /* 0x000fca00078e0212 */
[----:B------:R-:W2:Y:S02]  /*3190*/  @!P0 LD.E.64 R16, desc[UR36][R26.64] ;  /* 0x000000241a108980 */ /* 0x000ea4000c101b00 */
[----:B--2---:R-:W-:-:S06]  /*31a0*/  @!P0 IMAD.WIDE R16, R0, 0x4, R16 ;  /* 0x0000000400108825 */ /* 0x004fcc00078e0210 */
[----:B------:R-:W2:Y:S04]  /*31b0*/  @!P0 LD.E R17, desc[UR36][R16.64] ;  /* 0x0000002410118980 */ /* 0x000ea8000c101900 */
[----:B--2---:R0:W-:Y:S04]  /*31c0*/  @!P0 ST.E desc[UR36][R14.64], R17 ;  /* 0x000000110e008985 */ /* 0x0041e8000c101924 */
[----:B------:R0:W5:Y:S02]  /*31d0*/  @!P0 LD.E.64 R20, desc[UR36][R10.64] ;  /* 0x000000240a148980 */ /* 0x000164000c101b00 */
.L_x_75:
[----:B------:R-:W-:Y:S05]  /*31e0*/  BSYNC.RECONVERGENT B3 ;  /* 0x0000000000037941 */ /* 0x000fea0003800200 */
.L_x_74:
[----:B-----5:R-:W-:-:S05]  /*31f0*/  IMAD.WIDE R20, R0, 0x4, R20 ;  /* 0x0000000400147825 */ /* 0x020fca00078e0214 */
[----:B------:R-:W2:Y:S01]  /*3200*/  LD.E R27, desc[UR36][R20.64+0x4] ;  /* 0x00000424141b7980 */ /* 0x000ea2000c101900 */
[----:B0-----:R-:W-:-:S03]  /*3210*/  VIADD R17, R0, 0x2 ;  /* 0x0000000200117836 */ /* 0x001fc60000000000 */
        /* <DEDUP_REMOVED lines=15> */
[----:B------:R-:W-:-:S06]  /*3310*/  @!P0 IMAD.WIDE R26, R27, 0x8, R18 ;  /* 0x000000081b1a8825 */ /* 0x000fcc00078e0212 */
[----:B------:R-:W2:Y:S02]  /*3320*/  @!P0 LD.E.64 R26, desc[UR36][R26.64] ;  /* 0x000000241a1a8980 */ /* 0x000ea4000c101b00 */
[----:B--2---:R-:W-:-:S06]  /*3330*/  @!P0 IMAD.WIDE R28, R0, 0x4, R26 ;  /* 0x00000004001c8825 */ /* 0x004fcc00078e021a */
[----:B------:R-:W2:Y:S04]  /*3340*/  @!P0 LD.E R29, desc[UR36][R28.64+0x4] ;  /* 0x000004241c1d8980 */ /* 0x000ea8000c101900 */
[----:B--2---:R0:W-:Y:S04]  /*3350*/  @!P0 ST.E desc[UR36][R16.64], R29 ;  /* 0x0000001d10008985 */ /* 0x0041e8000c101924 */
[----:B------:R0:W5:Y:S02]  /*3360*/  @!P0 LD.E.64 R14, desc[UR36][R10.64] ;  /* 0x000000240a0e8980 */ /* 0x000164000c101b00 */
.L_x_77:
[----:B------:R-:W-:Y:S05]  /*3370*/  BSYNC.RECONVERGENT B3 ;  /* 0x0000000000037941 */ /* 0x000fea0003800200 */
.L_x_76:
[----:B0----5:R-:W-:-:S05]  /*3380*/  IMAD.WIDE R16, R0, 0x4, R14 ;  /* 0x0000000400107825 */ /* 0x021fca00078e020e */
[----:B------:R-:W2:Y:S04]  /*3390*/  LD.E R21, desc[UR36][R16.64+0x8] ;  /* 0x0000082410157980 */ /* 0x000ea8000c101900 */
        /* <DEDUP_REMOVED lines=14> */
[----:B------:R-:W-:Y:S05]  /*3480*/  @P0 BRA `(.L_x_79) ;  /* 0x0000000000180947 */ /* 0x000fea0003800000 */
[----:B------:R-:W-:-:S05]  /*3490*/  IADD3 R17, PT, PT, -R16, R3, RZ ;  /* 0x0000000310117210 */ /* 0x000fca0007ffe1ff */
[----:B------:R-:W-:-:S05]  /*34a0*/  IMAD.WIDE R16, R17, 0x8, R18 ;  /* 0x0000000811107825 */ /* 0x000fca00078e0212 */
[----:B------:R-:W2:Y:S02]  /*34b0*/  LD.E.64 R12, desc[UR36][R16.64] ;  /* 0x00000024100c7980 */ /* 0x000ea4000c101b00 */
[----:B--2---:R-:W-:-:S06]  /*34c0*/  IMAD.WIDE R12, R0, 0x4, R12 ;  /* 0x00000004000c7825 */ /* 0x004fcc00078e020c */
[----:B------:R-:W2:Y:S04]  /*34d0*/  LD.E R13, desc[UR36][R12.64+0x8] ;  /* 0x000008240c0d7980 */ /* 0x000ea8000c101900 */
[----:B--2---:R0:W-:Y:S02]  /*34e0*/  ST.E desc[UR36][R14.64+0xc], R13 ;  /* 0x00000c0d0e007985 */ /* 0x0041e4000c101924 */
.L_x_79:
[----:B------:R-:W-:Y:S05]  /*34f0*/  BSYNC.RECONVERGENT B3 ;  /* 0x0000000000037941 */ /* 0x000fea0003800200 */
.L_x_78:
[C---:B0-----:R-:W-:Y:S02]  /*3500*/  VIADD R13, R0.reuse, 0x3 ;  /* 0x00000003000d7836 */ /* 0x041fe40000000000 */
[----:B------:R-:W-:-:S03]  /*3510*/  VIADD R0, R0, 0x4 ;  /* 0x0000000400007836 */ /* 0x000fc60000000000 */
[----:B------:R-:W-:-:S13]  /*3520*/  ISETP.NE.AND P0, PT, R13, R32, PT ;  /* 0x000000200d00720c */ /* 0x000fda0003f05270 */
[----:B------:R-:W-:Y:S05]  /*3530*/  @P0 BRA `(.L_x_80) ;  /* 0xfffffff8005c0947 */ /* 0x000fea000383ffff */
[----:B------:R-:W-:Y:S05]  /*3540*/  BSYNC.RECONVERGENT B0 ;  /* 0x0000000000007941 */ /* 0x000fea0003800200 */
.L_x_71:
[----:B------:R-:W-:-:S13]  /*3550*/  ISETP.NE.AND P0, PT, R33, RZ, PT ;  /* 0x000000ff2100720c */ /* 0x000fda0003f05270 */
[----:B------:R-:W-:Y:S05]  /*3560*/  @!P0 BRA `(.L_x_81) ;  /* 0x0000000400488947 */ /* 0x000fea0003800000 */
        /* <DEDUP_REMOVED lines=26> */
.L_x_83:
[----:B------:R-:W-:Y:S05]  /*3710*/  BSYNC.RECONVERGENT B0 ;  /* 0x0000000000007941 */ /* 0x000fea0003800200 */
.L_x_82:
[----:B------:R-:W-:Y:S01]  /*3720*/  ISETP.NE.AND P0, PT, R33, 0x1, PT ;  /* 0x000000012100780c */ /* 0x000fe20003f05270 */
[----:B------:R-:W-:-:S12]  /*3730*/  BSSY.RECONVERGENT B0, `(.L_x_81) ;  /* 0x0000035000007945 */ /* 0x000fd80003800200 */
[----:B------:R-:W-:Y:S05]  /*3740*/  @!P0 BRA `(.L_x_84) ;  /* 0x0000000000cc8947 */ /* 0x000fea0003800000 */
[----:B0-----:R-:W2:Y:S02]  /*3750*/  LD.E.64 R16, desc[UR36][R10.64] ;  /* 0x000000240a107980 */ /* 0x001ea4000c101b00 */
[----:B--2---:R-:W-:-:S05]  /*3760*/  IMAD.WIDE R16, R0, 0x4, R16 ;  /* 0x0000000400107825 */ /* 0x004fca00078e0210 */
        /* <DEDUP_REMOVED lines=17> */
[----:B------:R-:W-:-:S04]  /*3880*/  IMAD.IADD R21, R3, 0x1, -R20 ;  /* 0x0000000103157824 */ /* 0x000fc800078e0a14 */
[----:B------:R-:W-:-:S05]  /*3890*/  IMAD.WIDE R20, R21, 0x8, R18 ;  /* 0x0000000815147825 */ /* 0x000fca00078e0212 */
[----:B------:R-:W2:Y:S02]  /*38a0*/  LD.E.64 R16, desc[UR36][R20.64] ;  /* 0x0000002414107980 */ /* 0x000ea4000c101b00 */
[----:B--2---:R-:W-:-:S06]  /*38b0*/  IMAD.WIDE R16, R0, 0x4, R16 ;  /* 0x0000000400107825 */ /* 0x004fcc00078e0210 */
[----:B------:R-:W2:Y:S04]  /*38c0*/  LD.E R17, desc[UR36][R16.64] ;  /* 0x0000002410117980 */ /* 0x000ea8000c101900 */
[----:B--2---:R0:W-:Y:S02]  /*38d0*/  ST.E desc[UR36][R12.64], R17 ;  /* 0x000000110c007985 */ /* 0x0041e4000c101924 */
.L_x_86:
[----:B------:R-:W-:Y:S05]  /*38e0*/  BSYNC.RECONVERGENT B3 ;  /* 0x0000000000037941 */ /* 0x000fea0003800200 */
.L_x_85:
[----:B------:R-:W-:-:S13]  /*38f0*/  ISETP.NE.AND P0, PT, R33, 0x2, PT ;  /* 0x000000022100780c */ /* 0x000fda0003f05270 */
[----:B------:R-:W-:Y:S05]  /*3900*/  @!P0 BRA `(.L_x_84) ;  /* 0x00000000005c8947 */ /* 0x000fea0003800000 */
[----:B0-----:R-:W2:Y:S02]  /*3910*/  LD.E.64 R12, desc[UR36][R10.64] ;  /* 0x000000240a0c7980 */ /* 0x001ea4000c101b00 */
[----:B--2---:R-:W-:-:S05]  /*3920*/  IMAD.WIDE R12, R0, 0x4, R12 ;  /* 0x00000004000c7825 */ /* 0x004fca00078e020c */
[----:B------:R-:W2:Y:S04]  /*3930*/  LD.E R21, desc[UR36][R12.64+0x4] ;  /* 0x000004240c157980 */ /* 0x000ea8000c101900 */
[----:B--2---:R1:W-:Y:S04]  /*3940*/  ST.E desc[UR36][R12.64+0x8], R21 ;  /* 0x000008150c007985 */ /* 0x0043e8000c101924 */
[----:B------:R-:W2:Y:S02]  /*3950*/  LD.E.64 R16, desc[UR36][R10.64] ;  /* 0x000000240a107980 */ /* 0x000ea4000c101b00 */
[----:B--2---:R-:W-:-:S05]  /*3960*/  IMAD.WIDE.U32 R16, R0, 0x4, R16 ;  /* 0x0000000400107825 */ /* 0x004fca00078e0010 */
[----:B------:R-:W2:Y:S02]  /*3970*/  LD.E R20, desc[UR36][R16.64+0x8] ;  /* 0x0000082410147980 */ /* 0x000ea4000c101900 */
        /* <DEDUP_REMOVED lines=11> */
[----:B------:R-:W-:-:S06]  /*3a30*/  IMAD.WIDE R10, R11, 0x8, R18 ;  /* 0x000000080b0a7825 */ /* 0x000fcc00078e0212 */
[----:B------:R-:W2:Y:S02]  /*3a40*/  LD.E.64 R10, desc[UR36][R10.64] ;  /* 0x000000240a0a7980 */ /* 0x000ea4000c101b00 */
[----:B--2---:R-:W-:-:S06]  /*3a50*/  IMAD.WIDE R12, R0, 0x4, R10 ;  /* 0x00000004000c7825 */ /* 0x004fcc00078e020a */
[----:B------:R-:W2:Y:S04]  /*3a60*/  LD.E R13, desc[UR36][R12.64+0x4] ;  /* 0x000004240c0d7980 */ /* 0x000ea8000c101900 */
[----:B--2---:R1:W-:Y:S02]  /*3a70*/  ST.E desc[UR36][R16.64+0x8], R13 ;  /* 0x0000080d10007985 */ /* 0x0043e4000c101924 */
.L_x_84:
[----:B------:R-:W-:Y:S05]  /*3a80*/  BSYNC.RECONVERGENT B0 ;  /* 0x0000000000007941 */ /* 0x000fea0003800200 */
.L_x_81:
[C---:B------:R-:W-:Y:S01]  /*3a90*/  ISETP.NE.AND P0, PT, R3.reuse, R2, PT ;  /* 0x000000020300720c */ /* 0x040fe20003f05270 */
[----:B------:R-:W-:-:S12]  /*3aa0*/  VIADD R3, R3, 0x1 ;  /* 0x0000000103037836 */ /* 0x000fd80000000000 */
[----:B------:R-:W-:Y:S05]  /*3ab0*/  @P0 BRA `(.L_x_87) ;  /* 0xfffffff000e40947 */ /* 0x000fea000383ffff */
[----:B------:R-:W-:Y:S05]  /*3ac0*/  BSYNC.RECONVERGENT B1 ;  /* 0x0000000000017941 */ /* 0x000fea0003800200 */
.L_x_70:
[----:B------:R-:W-:Y:S01]  /*3ad0*/  PLOP3.LUT P0, PT, PT, PT, PT, 0x80, 0x8 ;  /* 0x000000000008781c */ /* 0x000fe20003f0f070 */
[----:B01----:R-:W-:Y:S01]  /*3ae0*/  VIADD R17, R31, 0x1 ;  /* 0x000000011f117836 */ /* 0x003fe20000000000 */
[----:B------:R-:W-:-:S11]  /*3af0*/  MOV R3, R2 ;  /* 0x0000000200037202 */ /* 0x000fd60000000f00 */
.L_x_92:
[----:B------:R-:W-:-:S06]  /*3b00*/  IMAD.WIDE.U32 R10, R3, 0x8, R18 ;  /* 0x00000008030a7825 */ /* 0x000fcc00078e0012 */
[----:B------:R-:W5:Y:S01]  /*3b10*/  LD.E.64 R10, desc[UR36][R10.64] ;  /* 0x000000240a0a7980 */ /* 0x000f62000c101b00 */
[----:B------:R-:W-:Y:S01]  /*3b20*/  BSSY.RECONVERGENT B0, `(.L_x_88) ;  /* 0x0000012000007945 */ /* 0x000fe20003800200 */
[----:B------:R-:W-:-:S07]  /*3b30*/  IMAD.MOV.U32 R15, RZ, RZ, 0x1 ;  /* 0x00000001ff0f7424 */ /* 0x000fce00078e00ff */
.L_x_90:
[----:B-----5:R-:W-:-:S06]  /*3b40*/  IMAD.WIDE.U32 R12, R15, 0x4, R10 ;  /* 0x000000040f0c7825 */ /* 0x020fcc00078e000a */
[----:B------:R-:W2:Y:S02]  /*3b50*/  LD.E R12, desc[UR36][R12.64] ;  /* 0x000000240c0c7980 */ /* 0x000ea4000c101900 */
[----:B--2---:R-:W-:-:S13]  /*3b60*/  ISETP.NE.AND P2, PT, R12, 0x1, PT ;  /* 0x000000010c00780c */ /* 0x004fda0003f45270 */
[----:B------:R-:W-:Y:S05]  /*3b70*/  @!P2 BRA `(.L_x_89) ;  /* 0x000000000010a947 */ /* 0x000fea0003800000 */
[C---:B------:R-:W-:Y:S01]  /*3b80*/  ISETP.NE.AND P2, PT, R15.reuse, R25, PT ;  /* 0x000000190f00720c */ /* 0x040fe20003f45270 */
[----:B------:R-:W-:-:S12]  /*3b90*/  VIADD R15, R15, 0x1 ;  /* 0x000000010f0f7836 */ /* 0x000fd80000000000 */
[----:B------:R-:W-:Y:S05]  /*3ba0*/  @P2 BRA `(.L_x_90) ;  /* 0xfffffffc00e42947 */ /* 0x000fea000383ffff */
[----:B------:R-:W-:Y:S05]  /*3bb0*/  BRA `(.L_x_91) ;  /* 0x0000000000207947 */ /* 0x000fea0003800000 */
.L_x_89:
[----:B------:R-:W2:Y:S01]  /*3bc0*/  LD.E.64 R12, desc[UR36][R22.64] ;  /* 0x00000024160c7980 */ /* 0x000ea2000c101b00 */
[----:B------:R-:W0:Y:S02]  /*3bd0*/  LDC.64 R10, c[0x0][0x3d0] ;  /* 0x0000f400ff0a7b82 */ /* 0x000e240000000a00 */
[----:B0-----:R-:W-:-:S04]  /*3be0*/  IMAD.WIDE R10, R15, 0x4, R10 ;  /* 0x000000040f0a7825 */ /* 0x001fc800078e020a */
[----:B--2---:R-:W-:-:S05]  /*3bf0*/  IMAD.WIDE R12, R15, 0x4, R12 ;  /* 0x000000040f0c7825 */ /* 0x004fca00078e020c */
[----:B------:R0:W-:Y:S04]  /*3c00*/  ST.E desc[UR36][R12.64+-0x4], R17 ;  /* 0xfffffc110c007985 */ /* 0x0001e8000c101924 */
[----:B------:R-:W2:Y:S01]  /*3c10*/  LDG.E R10, desc[UR36][R10.64+-0x4] ;  /* 0xfffffc240a0a7981 */ /* 0x000ea2000c1e1900 */
[----:B------:R-:W-:Y:S02]  /*3c20*/  PLOP3.LUT P0, PT, PT, PT, PT, 0x8, 0x80 ;  /* 0x000000000080781c */ /* 0x000fe40003f0e170 */
[----:B0-2---:R-:W-:-:S11]  /*3c30*/  IADD3 R3, PT, PT, R3, -R10, RZ ;  /* 0x8000000a03037210 */ /* 0x005fd60007ffe0ff */
.L_x_91:
[----:B------:R-:W-:Y:S05]  /*3c40*/  BSYNC.RECONVERGENT B0 ;  /* 0x0000000000007941 */ /* 0x000fea0003800200 */
.L_x_88:
[----:B------:R-:W-:Y:S05]  /*3c50*/  @P0 BREAK.RELIABLE B2 ;  /* 0x0000000000020942 */ /* 0x000fea0003800100 */
[----:B------:R-:W-:Y:S05]  /*3c60*/  @P0 BRA `(.L_x_18) ;  /* 0x0000000000300947 */ /* 0x000fea0003800000 */
[----:B------:R-:W-:Y:S02]  /*3c70*/  ISETP.GE.AND P2, PT, R3, 0x1, PT ;  /* 0x000000010300780c */ /* 0x000fe40003f46270 */
[----:B------:R-:W-:-:S11]  /*3c80*/  PLOP3.LUT P0, PT, PT, PT, PT, 0x8, 0x80 ;  /* 0x000000000080781c */ /* 0x000fd60003f0e170 */
[----:B------:R-:W-:Y:S05]  /*3c90*/  @P2 BRA `(.L_x_92) ;  /* 0xfffffffc00982947 */ /* 0x000fea000383ffff */
.L_x_69:
[----:B------:R-:W-:Y:S05]  /*3ca0*/  BSYNC.RELIABLE B2 ;  /* 0x0000000000027941 */ /* 0x000fea0003800100 */
.L_x_68:
[C---:B------:R-:W-:Y:S01]  /*3cb0*/  ISETP.GE.U32.AND P0, PT, R31.reuse, R24, PT ;  /* 0x000000181f00720c */ /* 0x040fe20003f06070 */
[----:B------:R-:W-:Y:S01]  /*3cc0*/  VIADD R31, R31, 0x1 ;  /* 0x000000011f1f7836 */ /* 0x000fe20000000000 */
[----:B------:R-:W-:-:S13]  /*3cd0*/  ISETP.GT.AND P2, PT, R2, RZ, PT ;  /* 0x000000ff0200720c */ /* 0x000fda0003f44270 */
[----:B------:R-:W-:Y:S05]  /*3ce0*/  @!P0 BRA P2, `(.L_x_93) ;  /* 0xffffffe000048947 */ /* 0x000fea000103ffff */
.L_x_46:
[----:B------:R-:W-:-:S04]  /*3cf0*/  ISETP.GT.AND P0, PT, R25, RZ, PT ;  /* 0x000000ff1900720c */ /* 0x000fc80003f04270 */
[----:B------:R-:W-:-:S13]  /*3d00*/  ISETP.LT.AND P0, PT, R2, 0x1, P0 ;  /* 0x000000010200780c */ /* 0x000fda0000701270 */
[----:B------:R-:W-:Y:S05]  /*3d10*/  @!P0 EXIT ;  /* 0x000000000000894d */ /* 0x000fea0003800000 */
[----:B------:R-:W-:Y:S05]  /*3d20*/  BRA `(.L_x_94) ;  /* 0x0000000000087947 */ /* 0x000fea0003800000 */
.L_x_18:
[----:B------:R-:W-:-:S13]  /*3d30*/  ISETP.GE.AND P0, PT, R25, 0x1, PT ;  /* 0x000000011900780c */ /* 0x000fda0003f06270 */
[----:B------:R-:W-:Y:S05]  /*3d40*/  @!P0 EXIT ;  /* 0x000000000000894d */ /* 0x000fea0003800000 */
.L_x_94:
[----:B------:R-:W-:Y:S05]  /*3d50*/  BSYNC.RECONVERGENT B8 ;  /* 0x0000000000087941 */ /* 0x000fea0003800200 */
.L_x_17:
[C---:B------:R-:W-:Y:S01]  /*3d60*/  ISETP.GE.U32.AND P1, PT, R25.reuse, 0x4, PT ;  /* 0x000000041900780c */ /* 0x040fe20003f26070 */
[----:B------:R-:W-:Y:S01]  /*3d70*/  IMAD.MOV.U32 R0, RZ, RZ, RZ ;  /* 0x000000ffff007224 */ /* 0x000fe200078e00ff */
[----:B01234-:R-:W-:-:S04]  /*3d80*/  LOP3.LUT R12, R25, 0x3, RZ, 0xc0, !PT ;  /* 0x00000003190c7812 */ /* 0x01ffc800078ec0ff */
[----:B------:R-:W-:-:S07]  /*3d90*/  ISETP.NE.AND P0, PT, R12, RZ, PT ;  /* 0x000000ff0c00720c */ /* 0x000fce0003f05270 */
[----:B------:R-:W-:Y:S06]  /*3da0*/  @!P1 BRA `(.L_x_95) ;  /* 0x0000000000709947 */ /* 0x000fec0003800000 */
[----:B------:R-:W-:Y:S01]  /*3db0*/  LOP3.LUT R0, R25, 0x7ffffffc, RZ, 0xc0, !PT ;  /* 0x7ffffffc19007812 */ /* 0x000fe200078ec0ff */
[----:B------:R-:W-:Y:S01]  /*3dc0*/  HFMA2 R11, -RZ, RZ, 0, 0 ;  /* 0x00000000ff0b7431 */ /* 0x000fe200000001ff */
[----:B------:R-:W-:Y:S01]  /*3dd0*/  BSSY.RECONVERGENT B0, `(.L_x_95) ;  /* 0x0000019000007945 */ /* 0x000fe20003800200 */
[----:B------:R-:W-:Y:S02]  /*3de0*/  IMAD.MOV.U32 R13, RZ, RZ, RZ ;  /* 0x000000ffff0d7224 */ /* 0x000fe400078e00ff */
[----:B------:R-:W-:-:S07]  /*3df0*/  IMAD.MOV R10, RZ, RZ, -R0 ;  /* 0x000000ffff0a7224 */ /* 0x000fce00078e0a00 */
.L_x_96:
[----:B0-----:R-:W2:Y:S01]  /*3e00*/  LD.E.64 R2, desc[UR36][R22.64] ;  /* 0x0000002416027980 */ /* 0x001ea2000c101b00 */
[----:B------:R-:W-:Y:S01]  /*3e10*/  IMAD.MOV.U32 R15, RZ, RZ, -0x1 ;  /* 0xffffffffff0f7424 */ /* 0x000fe200078e00ff */
[----:B--2---:R-:W-:-:S04]  /*3e20*/  IADD3 R4, P1, PT, R2, R11, RZ ;  /* 0x0000000b02047210 */ /* 0x004fc80007f3e0ff */
[----:B------:R-:W-:-:S05]  /*3e30*/  IADD3.X R5, PT, PT, R3, R13, RZ, P1, !PT ;  /* 0x0000000d03057210 */ /* 0x000fca0000ffe4ff */
[----:B------:R0:W-:Y:S04]  /*3e40*/  ST.E desc[UR36][R4.64], R15 ;  /* 0x0000000f04007985 */ /* 0x0001e8000c101924 */
[----:B------:R-:W2:Y:S02]  /*3e50*/  LD.E.64 R2, desc[UR36][R22.64] ;  /* 0x0000002416027980 */ /* 0x000ea4000c101b00 */
[----:B--2---:R-:W-:-:S05]  /*3e60*/  IADD3 R6, P1, PT, R2, R11, RZ ;  /* 0x0000000b02067210 */ /* 0x004fca0007f3e0ff */
[----:B------:R-:W-:-:S05]  /*3e70*/  IMAD.X R7, R3, 0x1, R13, P1 ;  /* 0x0000000103077824 */ /* 0x000fca00008e060d */
[----:B------:R0:W-:Y:S04]  /*3e80*/  ST.E desc[UR36][R6.64+0x4], R15 ;  /* 0x0000040f06007985 */ /* 0x0001e8000c101924 */
[----:B------:R-:W2:Y:S02]  /*3e90*/  LD.E.64 R2, desc[UR36][R22.64] ;  /* 0x0000002416027980 */ /* 0x000ea4000c101b00 */
[----:B--2---:R-:W-:-:S04]  /*3ea0*/  IADD3 R8, P1, PT, R2, R11, RZ ;  /* 0x0000000b02087210 */ /* 0x004fc80007f3e0ff */
[----:B------:R-:W-:-:S05]  /*3eb0*/  IADD3.X R9, PT, PT, R3, R13, RZ, P1, !PT ;  /* 0x0000000d03097210 */ /* 0x000fca0000ffe4ff */
[----:B------:R0:W-:Y:S04]  /*3ec0*/  ST.E desc[UR36][R8.64+0x8], R15 ;  /* 0x0000080f08007985 */ /* 0x0001e8000c101924 */
[----:B------:R-:W2:Y:S01]  /*3ed0*/  LD.E.64 R2, desc[UR36][R22.64] ;  /* 0x0000002416027980 */ /* 0x000ea2000c101b00 */
[----:B------:R-:W-:Y:S01]  /*3ee0*/  VIADD R10, R10, 0x4 ;  /* 0x000000040a0a7836 */ /* 0x000fe20000000000 */
[----:B--2---:R-:W-:Y:S02]  /*3ef0*/  IADD3 R2, P1, PT, R2, R11, RZ ;  /* 0x0000000b02027210 */ /* 0x004fe40007f3e0ff */
[----:B------:R-:W-:-:S03]  /*3f00*/  IADD3 R11, P2, PT, R11, 0x10, RZ ;  /* 0x000000100b0b7810 */ /* 0x000fc60007f5e0ff */
[----:B------:R-:W-:Y:S01]  /*3f10*/  IMAD.X R3, R3, 0x1, R13, P1 ;  /* 0x0000000103037824 */ /* 0x000fe200008e060d */
[----:B------:R-:W-:Y:S02]  /*3f20*/  ISETP.NE.AND P1, PT, R10, RZ, PT ;  /* 0x000000ff0a00720c */ /* 0x000fe40003f25270 */
[----:B------:R-:W-:Y:S02]  /*3f30*/  IADD3.X R13, PT, PT, RZ, R13, RZ, P2, !PT ;  /* 0x0000000dff0d7210 */ /* 0x000fe400017fe4ff */
[----:B------:R0:W-:Y:S09]  /*3f40*/  ST.E desc[UR36][R2.64+0xc], R15 ;  /* 0x00000c0f02007985 */ /* 0x0001f2000c101924 */
[----:B------:R-:W-:Y:S05]  /*3f50*/  @P1 BRA `(.L_x_96) ;  /* 0xfffffffc00a81947 */ /* 0x000fea000383ffff */
[----:B------:R-:W-:Y:S05]  /*3f60*/  BSYNC.RECONVERGENT B0 ;  /* 0x0000000000007941 */ /* 0x000fea0003800200 */
.L_x_95:
[----:B------:R-:W-:Y:S05]  /*3f70*/  @!P0 EXIT ;  /* 0x000000000000894d */ /* 0x000fea0003800000 */
[----:B0-----:R-:W-:-:S04]  /*3f80*/  IMAD.WIDE.U32 R2, R0, 0x4, RZ ;  /* 0x0000000400027825 */ /* 0x001fc800078e00ff */
[----:B------:R-:W-:Y:S01]  /*3f90*/  IMAD.MOV R0, RZ, RZ, -R12 ;  /* 0x000000ffff007224 */ /* 0x000fe200078e0a0c */
[----:B------:R-:W-:Y:S01]  /*3fa0*/  MOV R7, R3 ;  /* 0x0000000300077202 */ /* 0x000fe20000000f00 */
[----:B------:R-:W-:-:S07]  /*3fb0*/  IMAD.MOV.U32 R5, RZ, RZ, R2 ;  /* 0x000000ffff057224 */ /* 0x000fce00078e0002 */
.L_x_97:
[----:B0-----:R-:W2:Y:S01]  /*3fc0*/  LD.E.64 R2, desc[UR36][R22.64] ;  /* 0x0000002416027980 */ /* 0x001ea2000c101b00 */
[----:B------:R-:W-:Y:S01]  /*3fd0*/  IMAD.MOV.U32 R9, RZ, RZ, -0x1 ;  /* 0xffffffffff097424 */ /* 0x000fe200078e00ff */
        /* <DEDUP_REMOVED lines=8> */
[----:B------:R-:W-:Y:S05]  /*4060*/  EXIT ;  /* 0x000000000000794d */ /* 0x000fea0003800000 */
.L_x_98:
[----:B------:R-:W-:-:S00]  /*4070*/  BRA `(.L_x_98) ;  /* 0xfffffffc00fc7947 */ /* 0x000fc0000383ffff */
[----:B------:R-:W-:-:S00]  /*4080*/  NOP ;  /* 0x0000000000007918 */ /* 0x000fc00000000000 */
[----:B------:R-:W-:-:S00]  /*4090*/  NOP ;  /* 0x0000000000007918 */ /* 0x000fc00000000000 */
[----:B------:R-:W-:-:S00]  /*40a0*/  NOP ;  /* 0x0000000000007918 */ /* 0x000fc00000000000 */
[----:B------:R-:W-:-:S00]  /*40b0*/  NOP ;  /* 0x0000000000007918 */ /* 0x000fc00000000000 */
[----:B------:R-:W-:-:S00]  /*40c0*/  NOP ;  /* 0x0000000000007918 */ /* 0x000fc00000000000 */
[----:B------:R-:W-:-:S00]  /*40d0*/  NOP ;  /* 0x0000000000007918 */ /* 0x000fc00000000000 */
[----:B------:R-:W-:-:S00]  /*40e0*/  NOP ;  /* 0x0000000000007918 */ /* 0x000fc00000000000 */
[----:B------:R-:W-:-:S00]  /*40f0*/  NOP ;  /* 0x0000000000007918 */ /* 0x000fc00000000000 */
.L_x_99:


//--------------------- .nv.shared.reserved.0     --------------------------
	.section	.nv.shared.reserved.0,"aw",@nobits
	.weak		__nv_reservedSMEM_offset_0_alias
	.size		__nv_reservedSMEM_offset_0_alias, 0, 64
	.other		__nv_reservedSMEM_offset_0_alias,@"STO_CUDA_RESERVED_SHARED STV_DEFAULT"
__nv_reservedSMEM_offset_0_alias:
	.zero		0
	.zero		64


//--------------------- .nv.constant0._Z23ParallelGreedyPartitionPiS_S_S_S_S_S_S_S_S_PKiS1_ --------------------------
	.section	.nv.constant0._Z23ParallelGreedyPartitionPiS_S_S_S_S_S_S_S_S_PKiS1_,"a",@progbits
	.sectionflags	@""
	.align	4
.nv.constant0._Z23ParallelGreedyPartitionPiS_S_S_S_S_S_S_S_S_PKiS1_:
	.zero		992


//--------------------- SYMBOLS --------------------------

	.type		.nv.reservedSmem.offset0,@object
	.size		.nv.reservedSmem.offset0,0x4
	.type		malloc,@function
